//
// Generated by NVIDIA NVVM Compiler
//
// Compiler Build ID: CL-36424714
// Cuda compilation tools, release 13.0, V13.0.88
// Based on NVVM 20.0.0
//

.version 9.0
.target sm_100
.address_size 64

	// .globl	emv_batch_f32

.visible .entry emv_batch_f32(
	.param .u64 .ptr .align 1 emv_batch_f32_param_0,
	.param .u64 .ptr .align 1 emv_batch_f32_param_1,
	.param .u64 .ptr .align 1 emv_batch_f32_param_2,
	.param .u32 emv_batch_f32_param_3,
	.param .u32 emv_batch_f32_param_4,
	.param .u32 emv_batch_f32_param_5,
	.param .u64 .ptr .align 1 emv_batch_f32_param_6
)
{
	.reg .pred 	%p<59>;
	.reg .b32 	%r<92>;
	.reg .b32 	%f<48>;
	.reg .b64 	%rd<88>;
	.reg .b64 	%fd<71>;

	ld.param.u64 	%rd43, [emv_batch_f32_param_0];
	ld.param.u64 	%rd44, [emv_batch_f32_param_1];
	ld.param.u64 	%rd45, [emv_batch_f32_param_2];
	ld.param.u32 	%r46, [emv_batch_f32_param_3];
	ld.param.u32 	%r48, [emv_batch_f32_param_4];
	ld.param.u32 	%r47, [emv_batch_f32_param_5];
	ld.param.u64 	%rd42, [emv_batch_f32_param_6];
	cvta.to.global.u64 	%rd1, %rd45;
	cvta.to.global.u64 	%rd2, %rd44;
	cvta.to.global.u64 	%rd3, %rd43;
	mov.u32 	%r49, %ctaid.x;
	mov.u32 	%r50, %ntid.x;
	mov.u32 	%r51, %tid.x;
	mad.lo.s32 	%r1, %r49, %r50, %r51;
	setp.ge.s32 	%p1, %r1, %r48;
	@%p1 bra 	$L__BB0_60;
	cvta.to.global.u64 	%rd4, %rd42;
	mul.lo.s32 	%r2, %r46, %r1;
	mul.wide.s32 	%rd46, %r2, 4;
	add.s64 	%rd5, %rd4, %rd46;
	setp.lt.s32 	%p2, %r46, 1;
	setp.lt.s32 	%p3, %r47, 0;
	or.pred  	%p4, %p2, %p3;
	setp.ge.s32 	%p5, %r47, %r46;
	or.pred  	%p6, %p5, %p4;
	@%p6 bra 	$L__BB0_19;
	add.s32 	%r53, %r46, -1;
	min.u32 	%r54, %r47, %r53;
	add.s32 	%r3, %r54, 1;
	and.b32  	%r4, %r3, 15;
	setp.lt.u32 	%p7, %r54, 15;
	mov.b32 	%r80, 0;
	@%p7 bra 	$L__BB0_5;
	and.b32  	%r80, %r3, 2147483632;
	neg.s32 	%r79, %r80;
	add.s64 	%rd48, %rd46, %rd4;
	add.s64 	%rd77, %rd48, 32;
$L__BB0_4:
	.pragma "nounroll";
	mov.b32 	%r55, 2147483647;
	st.global.u32 	[%rd77+-32], %r55;
	st.global.u32 	[%rd77+-28], %r55;
	st.global.u32 	[%rd77+-24], %r55;
	st.global.u32 	[%rd77+-20], %r55;
	st.global.u32 	[%rd77+-16], %r55;
	st.global.u32 	[%rd77+-12], %r55;
	st.global.u32 	[%rd77+-8], %r55;
	st.global.u32 	[%rd77+-4], %r55;
	st.global.u32 	[%rd77], %r55;
	st.global.u32 	[%rd77+4], %r55;
	st.global.u32 	[%rd77+8], %r55;
	st.global.u32 	[%rd77+12], %r55;
	st.global.u32 	[%rd77+16], %r55;
	st.global.u32 	[%rd77+20], %r55;
	st.global.u32 	[%rd77+24], %r55;
	st.global.u32 	[%rd77+28], %r55;
	add.s32 	%r79, %r79, 16;
	add.s64 	%rd77, %rd77, 64;
	setp.ne.s32 	%p8, %r79, 0;
	@%p8 bra 	$L__BB0_4;
$L__BB0_5:
	setp.eq.s32 	%p9, %r4, 0;
	@%p9 bra 	$L__BB0_14;
	and.b32  	%r15, %r3, 7;
	setp.lt.u32 	%p10, %r4, 8;
	@%p10 bra 	$L__BB0_8;
	mul.wide.u32 	%rd49, %r80, 4;
	add.s64 	%rd50, %rd5, %rd49;
	mov.b32 	%r56, 2147483647;
	st.global.u32 	[%rd50], %r56;
	st.global.u32 	[%rd50+4], %r56;
	st.global.u32 	[%rd50+8], %r56;
	st.global.u32 	[%rd50+12], %r56;
	st.global.u32 	[%rd50+16], %r56;
	st.global.u32 	[%rd50+20], %r56;
	st.global.u32 	[%rd50+24], %r56;
	st.global.u32 	[%rd50+28], %r56;
	add.s32 	%r80, %r80, 8;
$L__BB0_8:
	setp.eq.s32 	%p11, %r15, 0;
	@%p11 bra 	$L__BB0_14;
	and.b32  	%r18, %r3, 3;
	setp.lt.u32 	%p12, %r15, 4;
	@%p12 bra 	$L__BB0_11;
	mul.wide.u32 	%rd51, %r80, 4;
	add.s64 	%rd52, %rd5, %rd51;
	mov.b32 	%r57, 2147483647;
	st.global.u32 	[%rd52], %r57;
	st.global.u32 	[%rd52+4], %r57;
	st.global.u32 	[%rd52+8], %r57;
	st.global.u32 	[%rd52+12], %r57;
	add.s32 	%r80, %r80, 4;
$L__BB0_11:
	setp.eq.s32 	%p13, %r18, 0;
	@%p13 bra 	$L__BB0_14;
	mul.wide.u32 	%rd54, %r80, 4;
	add.s64 	%rd55, %rd46, %rd54;
	add.s64 	%rd78, %rd4, %rd55;
	neg.s32 	%r83, %r18;
$L__BB0_13:
	.pragma "nounroll";
	mov.b32 	%r58, 2147483647;
	st.global.u32 	[%rd78], %r58;
	add.s64 	%rd78, %rd78, 4;
	add.s32 	%r83, %r83, 1;
	setp.ne.s32 	%p14, %r83, 0;
	@%p14 bra 	$L__BB0_13;
$L__BB0_14:
	add.s32 	%r86, %r47, 1;
	setp.ge.u32 	%p15, %r86, %r46;
	@%p15 bra 	$L__BB0_60;
	mul.wide.u32 	%rd56, %r47, 4;
	add.s64 	%rd57, %rd3, %rd56;
	ld.global.nc.f32 	%f16, [%rd57];
	add.s64 	%rd58, %rd2, %rd56;
	ld.global.nc.f32 	%f17, [%rd58];
	cvt.f64.f32 	%fd20, %f17;
	cvt.f64.f32 	%fd21, %f16;
	add.f64 	%fd22, %fd21, %fd20;
	mul.f64 	%fd70, %fd22, 0d3FE0000000000000;
	not.b32 	%r59, %r47;
	add.s32 	%r60, %r46, %r59;
	and.b32  	%r25, %r60, 3;
	setp.eq.s32 	%p16, %r25, 0;
	@%p16 bra 	$L__BB0_37;
	neg.s32 	%r85, %r25;
	mul.wide.u32 	%rd60, %r86, 4;
	add.s64 	%rd61, %rd46, %rd60;
	add.s64 	%rd82, %rd4, %rd61;
	add.s64 	%rd81, %rd1, %rd60;
	add.s64 	%rd80, %rd2, %rd60;
	add.s64 	%rd79, %rd3, %rd60;
	mov.u32 	%r84, %r47;
$L__BB0_17:
	.pragma "nounroll";
	ld.global.nc.f32 	%f1, [%rd79];
	ld.global.nc.f32 	%f2, [%rd80];
	ld.global.nc.f32 	%f3, [%rd81];
	abs.f32 	%f18, %f1;
	setp.num.f32 	%p17, %f18, %f18;
	abs.f32 	%f19, %f2;
	setp.num.f32 	%p18, %f19, %f19;
	and.pred  	%p19, %p17, %p18;
	abs.f32 	%f21, %f3;
	setp.num.f32 	%p20, %f21, %f21;
	and.pred  	%p21, %p19, %p20;
	@%p21 bra 	$L__BB0_32;
	mov.b32 	%r61, 2147483647;
	st.global.u32 	[%rd82], %r61;
	bra.uni 	$L__BB0_35;
$L__BB0_19:
	setp.lt.s32 	%p50, %r46, 1;
	@%p50 bra 	$L__BB0_60;
	and.b32  	%r7, %r46, 15;
	setp.lt.u32 	%p51, %r46, 16;
	mov.b32 	%r89, 0;
	@%p51 bra 	$L__BB0_23;
	and.b32  	%r89, %r46, 2147483632;
	neg.s32 	%r78, %r89;
	add.s64 	%rd68, %rd46, %rd4;
	add.s64 	%rd76, %rd68, 32;
$L__BB0_22:
	.pragma "nounroll";
	mov.b32 	%r74, 2147483647;
	st.global.u32 	[%rd76+-32], %r74;
	st.global.u32 	[%rd76+-28], %r74;
	st.global.u32 	[%rd76+-24], %r74;
	st.global.u32 	[%rd76+-20], %r74;
	st.global.u32 	[%rd76+-16], %r74;
	st.global.u32 	[%rd76+-12], %r74;
	st.global.u32 	[%rd76+-8], %r74;
	st.global.u32 	[%rd76+-4], %r74;
	st.global.u32 	[%rd76], %r74;
	st.global.u32 	[%rd76+4], %r74;
	st.global.u32 	[%rd76+8], %r74;
	st.global.u32 	[%rd76+12], %r74;
	st.global.u32 	[%rd76+16], %r74;
	st.global.u32 	[%rd76+20], %r74;
	st.global.u32 	[%rd76+24], %r74;
	st.global.u32 	[%rd76+28], %r74;
	add.s32 	%r78, %r78, 16;
	add.s64 	%rd76, %rd76, 64;
	setp.eq.s32 	%p52, %r78, 0;
	@%p52 bra 	$L__BB0_23;
	bra.uni 	$L__BB0_22;
$L__BB0_23:
	setp.eq.s32 	%p53, %r7, 0;
	@%p53 bra 	$L__BB0_60;
	and.b32  	%r37, %r46, 7;
	setp.lt.u32 	%p54, %r7, 8;
	@%p54 bra 	$L__BB0_26;
	mul.wide.u32 	%rd69, %r89, 4;
	add.s64 	%rd70, %rd5, %rd69;
	mov.b32 	%r75, 2147483647;
	st.global.u32 	[%rd70], %r75;
	st.global.u32 	[%rd70+4], %r75;
	st.global.u32 	[%rd70+8], %r75;
	st.global.u32 	[%rd70+12], %r75;
	st.global.u32 	[%rd70+16], %r75;
	st.global.u32 	[%rd70+20], %r75;
	st.global.u32 	[%rd70+24], %r75;
	st.global.u32 	[%rd70+28], %r75;
	add.s32 	%r89, %r89, 8;
$L__BB0_26:
	setp.eq.s32 	%p55, %r37, 0;
	@%p55 bra 	$L__BB0_60;
	and.b32  	%r40, %r46, 3;
	setp.lt.u32 	%p56, %r37, 4;
	@%p56 bra 	$L__BB0_29;
	mul.wide.u32 	%rd71, %r89, 4;
	add.s64 	%rd72, %rd5, %rd71;
	mov.b32 	%r76, 2147483647;
	st.global.u32 	[%rd72], %r76;
	st.global.u32 	[%rd72+4], %r76;
	st.global.u32 	[%rd72+8], %r76;
	st.global.u32 	[%rd72+12], %r76;
	add.s32 	%r89, %r89, 4;
$L__BB0_29:
	setp.eq.s32 	%p57, %r40, 0;
	@%p57 bra 	$L__BB0_60;
	mul.wide.u32 	%rd74, %r89, 4;
	add.s64 	%rd75, %rd46, %rd74;
	add.s64 	%rd87, %rd4, %rd75;
	neg.s32 	%r91, %r40;
$L__BB0_31:
	.pragma "nounroll";
	mov.b32 	%r77, 2147483647;
	st.global.u32 	[%rd87], %r77;
	add.s64 	%rd87, %rd87, 4;
	add.s32 	%r91, %r91, 1;
	setp.ne.s32 	%p58, %r91, 0;
	@%p58 bra 	$L__BB0_31;
	bra.uni 	$L__BB0_60;
$L__BB0_32:
	cvt.f64.f32 	%fd23, %f1;
	cvt.f64.f32 	%fd24, %f2;
	add.f64 	%fd25, %fd23, %fd24;
	mul.f64 	%fd3, %fd25, 0d3FE0000000000000;
	sub.f64 	%fd4, %fd23, %fd24;
	setp.eq.f64 	%p22, %fd4, 0d0000000000000000;
	@%p22 bra 	$L__BB0_34;
	cvt.f64.f32 	%fd26, %f3;
	div.rn.f64 	%fd27, %fd26, 0d40C3880000000000;
	div.rn.f64 	%fd28, %fd27, %fd4;
	sub.f64 	%fd29, %fd3, %fd70;
	div.rn.f64 	%fd30, %fd29, %fd28;
	cvt.rn.f32.f64 	%f23, %fd30;
	st.global.f32 	[%rd82], %f23;
	mov.f64 	%fd70, %fd3;
	bra.uni 	$L__BB0_35;
$L__BB0_34:
	mov.b32 	%r62, 2147483647;
	st.global.u32 	[%rd82], %r62;
	mov.f64 	%fd70, %fd3;
$L__BB0_35:
	add.s32 	%r85, %r85, 1;
	setp.ne.s32 	%p23, %r85, 0;
	add.s32 	%r84, %r84, 1;
	add.s64 	%rd82, %rd82, 4;
	add.s64 	%rd81, %rd81, 4;
	add.s64 	%rd80, %rd80, 4;
	add.s64 	%rd79, %rd79, 4;
	@%p23 bra 	$L__BB0_17;
	add.s32 	%r86, %r84, 1;
$L__BB0_37:
	sub.s32 	%r63, %r46, %r47;
	add.s32 	%r64, %r63, -2;
	setp.lt.u32 	%p24, %r64, 3;
	@%p24 bra 	$L__BB0_60;
	sub.s32 	%r87, %r86, %r46;
	mul.wide.u32 	%rd62, %r86, 4;
	add.s64 	%rd63, %rd62, 8;
	add.s64 	%rd86, %rd3, %rd63;
	add.s64 	%rd85, %rd2, %rd63;
	add.s64 	%rd84, %rd1, %rd63;
	mul.wide.s32 	%rd64, %r2, 4;
	add.s64 	%rd65, %rd64, %rd62;
	add.s64 	%rd66, %rd65, %rd4;
	add.s64 	%rd83, %rd66, 8;
$L__BB0_39:
	ld.global.nc.f32 	%f4, [%rd86+-8];
	ld.global.nc.f32 	%f5, [%rd85+-8];
	ld.global.nc.f32 	%f6, [%rd84+-8];
	abs.f32 	%f24, %f4;
	setp.num.f32 	%p25, %f24, %f24;
	abs.f32 	%f25, %f5;
	setp.num.f32 	%p26, %f25, %f25;
	and.pred  	%p27, %p25, %p26;
	abs.f32 	%f27, %f6;
	setp.num.f32 	%p28, %f27, %f27;
	and.pred  	%p29, %p27, %p28;
	@%p29 bra 	$L__BB0_41;
	mov.b32 	%r65, 2147483647;
	st.global.u32 	[%rd83+-8], %r65;
	bra.uni 	$L__BB0_44;
$L__BB0_41:
	cvt.f64.f32 	%fd31, %f4;
	cvt.f64.f32 	%fd32, %f5;
	add.f64 	%fd33, %fd31, %fd32;
	mul.f64 	%fd8, %fd33, 0d3FE0000000000000;
	sub.f64 	%fd9, %fd31, %fd32;
	setp.neu.f64 	%p30, %fd9, 0d0000000000000000;
	@%p30 bra 	$L__BB0_43;
	mov.b32 	%r66, 2147483647;
	st.global.u32 	[%rd83+-8], %r66;
	mov.f64 	%fd70, %fd8;
	bra.uni 	$L__BB0_44;
$L__BB0_43:
	cvt.f64.f32 	%fd34, %f6;
	div.rn.f64 	%fd35, %fd34, 0d40C3880000000000;
	div.rn.f64 	%fd36, %fd35, %fd9;
	sub.f64 	%fd37, %fd8, %fd70;
	div.rn.f64 	%fd38, %fd37, %fd36;
	cvt.rn.f32.f64 	%f29, %fd38;
	st.global.f32 	[%rd83+-8], %f29;
	mov.f64 	%fd70, %fd8;
$L__BB0_44:
	ld.global.nc.f32 	%f7, [%rd86+-4];
	ld.global.nc.f32 	%f8, [%rd85+-4];
	ld.global.nc.f32 	%f9, [%rd84+-4];
	abs.f32 	%f30, %f7;
	setp.num.f32 	%p31, %f30, %f30;
	abs.f32 	%f31, %f8;
	setp.num.f32 	%p32, %f31, %f31;
	and.pred  	%p33, %p31, %p32;
	abs.f32 	%f33, %f9;
	setp.num.f32 	%p34, %f33, %f33;
	and.pred  	%p35, %p33, %p34;
	@%p35 bra 	$L__BB0_46;
	mov.b32 	%r67, 2147483647;
	st.global.u32 	[%rd83+-4], %r67;
	bra.uni 	$L__BB0_49;
$L__BB0_46:
	cvt.f64.f32 	%fd39, %f7;
	cvt.f64.f32 	%fd40, %f8;
	add.f64 	%fd41, %fd39, %fd40;
	mul.f64 	%fd11, %fd41, 0d3FE0000000000000;
	sub.f64 	%fd12, %fd39, %fd40;
	setp.eq.f64 	%p36, %fd12, 0d0000000000000000;
	@%p36 bra 	$L__BB0_48;
	cvt.f64.f32 	%fd42, %f9;
	div.rn.f64 	%fd43, %fd42, 0d40C3880000000000;
	div.rn.f64 	%fd44, %fd43, %fd12;
	sub.f64 	%fd45, %fd11, %fd70;
	div.rn.f64 	%fd46, %fd45, %fd44;
	cvt.rn.f32.f64 	%f35, %fd46;
	st.global.f32 	[%rd83+-4], %f35;
	mov.f64 	%fd70, %fd11;
	bra.uni 	$L__BB0_49;
$L__BB0_48:
	mov.b32 	%r68, 2147483647;
	st.global.u32 	[%rd83+-4], %r68;
	mov.f64 	%fd70, %fd11;
$L__BB0_49:
	ld.global.nc.f32 	%f10, [%rd86];
	ld.global.nc.f32 	%f11, [%rd85];
	ld.global.nc.f32 	%f12, [%rd84];
	abs.f32 	%f36, %f10;
	setp.num.f32 	%p37, %f36, %f36;
	abs.f32 	%f37, %f11;
	setp.num.f32 	%p38, %f37, %f37;
	and.pred  	%p39, %p37, %p38;
	abs.f32 	%f39, %f12;
	setp.num.f32 	%p40, %f39, %f39;
	and.pred  	%p41, %p39, %p40;
	@%p41 bra 	$L__BB0_51;
	mov.b32 	%r69, 2147483647;
	st.global.u32 	[%rd83], %r69;
	bra.uni 	$L__BB0_54;
$L__BB0_51:
	cvt.f64.f32 	%fd47, %f10;
	cvt.f64.f32 	%fd48, %f11;
	add.f64 	%fd49, %fd47, %fd48;
	mul.f64 	%fd14, %fd49, 0d3FE0000000000000;
	sub.f64 	%fd15, %fd47, %fd48;
	setp.eq.f64 	%p42, %fd15, 0d0000000000000000;
	@%p42 bra 	$L__BB0_53;
	cvt.f64.f32 	%fd50, %f12;
	div.rn.f64 	%fd51, %fd50, 0d40C3880000000000;
	div.rn.f64 	%fd52, %fd51, %fd15;
	sub.f64 	%fd53, %fd14, %fd70;
	div.rn.f64 	%fd54, %fd53, %fd52;
	cvt.rn.f32.f64 	%f41, %fd54;
	st.global.f32 	[%rd83], %f41;
	mov.f64 	%fd70, %fd14;
	bra.uni 	$L__BB0_54;
$L__BB0_53:
	mov.b32 	%r70, 2147483647;
	st.global.u32 	[%rd83], %r70;
	mov.f64 	%fd70, %fd14;
$L__BB0_54:
	ld.global.nc.f32 	%f13, [%rd86+4];
	ld.global.nc.f32 	%f14, [%rd85+4];
	ld.global.nc.f32 	%f15, [%rd84+4];
	abs.f32 	%f42, %f13;
	setp.num.f32 	%p43, %f42, %f42;
	abs.f32 	%f43, %f14;
	setp.num.f32 	%p44, %f43, %f43;
	and.pred  	%p45, %p43, %p44;
	abs.f32 	%f45, %f15;
	setp.num.f32 	%p46, %f45, %f45;
	and.pred  	%p47, %p45, %p46;
	@%p47 bra 	$L__BB0_56;
	mov.b32 	%r71, 2147483647;
	st.global.u32 	[%rd83+4], %r71;
	bra.uni 	$L__BB0_59;
$L__BB0_56:
	cvt.f64.f32 	%fd55, %f13;
	cvt.f64.f32 	%fd56, %f14;
	add.f64 	%fd57, %fd55, %fd56;
	mul.f64 	%fd17, %fd57, 0d3FE0000000000000;
	sub.f64 	%fd18, %fd55, %fd56;
	setp.eq.f64 	%p48, %fd18, 0d0000000000000000;
	@%p48 bra 	$L__BB0_58;
	cvt.f64.f32 	%fd58, %f15;
	div.rn.f64 	%fd59, %fd58, 0d40C3880000000000;
	div.rn.f64 	%fd60, %fd59, %fd18;
	sub.f64 	%fd61, %fd17, %fd70;
	div.rn.f64 	%fd62, %fd61, %fd60;
	cvt.rn.f32.f64 	%f47, %fd62;
	st.global.f32 	[%rd83+4], %f47;
	mov.f64 	%fd70, %fd17;
	bra.uni 	$L__BB0_59;
$L__BB0_58:
	mov.b32 	%r72, 2147483647;
	st.global.u32 	[%rd83+4], %r72;
	mov.f64 	%fd70, %fd17;
$L__BB0_59:
	add.s32 	%r87, %r87, 4;
	add.s64 	%rd86, %rd86, 16;
	add.s64 	%rd85, %rd85, 16;
	add.s64 	%rd84, %rd84, 16;
	add.s64 	%rd83, %rd83, 16;
	setp.eq.s32 	%p49, %r87, 0;
	@%p49 bra 	$L__BB0_60;
	bra.uni 	$L__BB0_39;
$L__BB0_60:
	ret;

}
	// .globl	emv_many_series_one_param_f32
.visible .entry emv_many_series_one_param_f32(
	.param .u64 .ptr .align 1 emv_many_series_one_param_f32_param_0,
	.param .u64 .ptr .align 1 emv_many_series_one_param_f32_param_1,
	.param .u64 .ptr .align 1 emv_many_series_one_param_f32_param_2,
	.param .u64 .ptr .align 1 emv_many_series_one_param_f32_param_3,
	.param .u32 emv_many_series_one_param_f32_param_4,
	.param .u32 emv_many_series_one_param_f32_param_5,
	.param .u64 .ptr .align 1 emv_many_series_one_param_f32_param_6
)
{
	.reg .pred 	%p<61>;
	.reg .b32 	%r<81>;
	.reg .b32 	%f<48>;
	.reg .b64 	%rd<171>;
	.reg .b64 	%fd<71>;

	ld.param.u64 	%rd45, [emv_many_series_one_param_f32_param_0];
	ld.param.u64 	%rd46, [emv_many_series_one_param_f32_param_1];
	ld.param.u64 	%rd47, [emv_many_series_one_param_f32_param_2];
	ld.param.u64 	%rd44, [emv_many_series_one_param_f32_param_3];
	ld.param.u32 	%r37, [emv_many_series_one_param_f32_param_4];
	ld.param.u32 	%r38, [emv_many_series_one_param_f32_param_5];
	ld.param.u64 	%rd48, [emv_many_series_one_param_f32_param_6];
	cvta.to.global.u64 	%rd1, %rd48;
	cvta.to.global.u64 	%rd2, %rd47;
	cvta.to.global.u64 	%rd3, %rd46;
	cvta.to.global.u64 	%rd4, %rd45;
	mov.u32 	%r39, %ctaid.x;
	mov.u32 	%r40, %ntid.x;
	mov.u32 	%r41, %tid.x;
	mad.lo.s32 	%r1, %r39, %r40, %r41;
	setp.ge.s32 	%p1, %r1, %r37;
	@%p1 bra 	$L__BB1_60;
	cvta.to.global.u64 	%rd49, %rd44;
	cvt.s64.s32 	%rd5, %r1;
	mul.wide.s32 	%rd50, %r1, 4;
	add.s64 	%rd51, %rd49, %rd50;
	ld.global.nc.u32 	%r2, [%rd51];
	setp.gt.s32 	%p2, %r38, 0;
	setp.lt.s32 	%p3, %r2, 0;
	setp.ge.s32 	%p4, %r2, %r38;
	or.pred  	%p5, %p3, %p4;
	not.pred 	%p7, %p5;
	and.pred  	%p8, %p2, %p7;
	@%p8 bra 	$L__BB1_15;
	shl.b64 	%rd132, %rd5, 2;
	add.s64 	%rd168, %rd1, %rd132;
	setp.lt.s32 	%p52, %r38, 1;
	@%p52 bra 	$L__BB1_60;
	and.b32  	%r3, %r38, 15;
	setp.lt.u32 	%p53, %r38, 16;
	@%p53 bra 	$L__BB1_6;
	mul.wide.s32 	%rd7, %r37, 64;
	and.b32  	%r67, %r38, 2147483632;
	neg.s32 	%r72, %r67;
	mul.wide.s32 	%rd8, %r37, 4;
	mov.u64 	%rd160, %rd168;
$L__BB1_5:
	.pragma "nounroll";
	mov.b32 	%r68, 2147483647;
	st.global.u32 	[%rd160], %r68;
	add.s64 	%rd133, %rd160, %rd8;
	st.global.u32 	[%rd133], %r68;
	add.s64 	%rd134, %rd133, %rd8;
	st.global.u32 	[%rd134], %r68;
	add.s64 	%rd135, %rd134, %rd8;
	st.global.u32 	[%rd135], %r68;
	add.s64 	%rd136, %rd135, %rd8;
	st.global.u32 	[%rd136], %r68;
	add.s64 	%rd137, %rd136, %rd8;
	st.global.u32 	[%rd137], %r68;
	add.s64 	%rd138, %rd137, %rd8;
	st.global.u32 	[%rd138], %r68;
	add.s64 	%rd139, %rd138, %rd8;
	st.global.u32 	[%rd139], %r68;
	add.s64 	%rd140, %rd139, %rd8;
	st.global.u32 	[%rd140], %r68;
	add.s64 	%rd141, %rd140, %rd8;
	st.global.u32 	[%rd141], %r68;
	add.s64 	%rd142, %rd141, %rd8;
	st.global.u32 	[%rd142], %r68;
	add.s64 	%rd143, %rd142, %rd8;
	st.global.u32 	[%rd143], %r68;
	add.s64 	%rd144, %rd143, %rd8;
	st.global.u32 	[%rd144], %r68;
	add.s64 	%rd145, %rd144, %rd8;
	st.global.u32 	[%rd145], %r68;
	add.s64 	%rd146, %rd145, %rd8;
	st.global.u32 	[%rd146], %r68;
	add.s64 	%rd147, %rd146, %rd8;
	st.global.u32 	[%rd147], %r68;
	add.s64 	%rd168, %rd160, %rd7;
	add.s32 	%r72, %r72, 16;
	setp.eq.s32 	%p54, %r72, 0;
	add.s64 	%rd160, %rd147, %rd8;
	@%p54 bra 	$L__BB1_6;
	bra.uni 	$L__BB1_5;
$L__BB1_6:
	setp.eq.s32 	%p55, %r3, 0;
	@%p55 bra 	$L__BB1_60;
	and.b32  	%r32, %r38, 7;
	setp.lt.u32 	%p56, %r3, 8;
	@%p56 bra 	$L__BB1_9;
	mov.b32 	%r69, 2147483647;
	st.global.u32 	[%rd168], %r69;
	mul.wide.s32 	%rd148, %r37, 4;
	add.s64 	%rd149, %rd168, %rd148;
	st.global.u32 	[%rd149], %r69;
	add.s64 	%rd150, %rd149, %rd148;
	st.global.u32 	[%rd150], %r69;
	add.s64 	%rd151, %rd150, %rd148;
	st.global.u32 	[%rd151], %r69;
	add.s64 	%rd152, %rd151, %rd148;
	st.global.u32 	[%rd152], %r69;
	add.s64 	%rd153, %rd152, %rd148;
	st.global.u32 	[%rd153], %r69;
	add.s64 	%rd154, %rd153, %rd148;
	st.global.u32 	[%rd154], %r69;
	add.s64 	%rd155, %rd154, %rd148;
	st.global.u32 	[%rd155], %r69;
	add.s64 	%rd168, %rd155, %rd148;
$L__BB1_9:
	setp.eq.s32 	%p57, %r32, 0;
	@%p57 bra 	$L__BB1_60;
	and.b32  	%r33, %r38, 3;
	setp.lt.u32 	%p58, %r32, 4;
	@%p58 bra 	$L__BB1_12;
	mov.b32 	%r70, 2147483647;
	st.global.u32 	[%rd168], %r70;
	mul.wide.s32 	%rd156, %r37, 4;
	add.s64 	%rd157, %rd168, %rd156;
	st.global.u32 	[%rd157], %r70;
	add.s64 	%rd158, %rd157, %rd156;
	st.global.u32 	[%rd158], %r70;
	add.s64 	%rd159, %rd158, %rd156;
	st.global.u32 	[%rd159], %r70;
	add.s64 	%rd168, %rd159, %rd156;
$L__BB1_12:
	setp.eq.s32 	%p59, %r33, 0;
	@%p59 bra 	$L__BB1_60;
	mul.wide.s32 	%rd41, %r37, 4;
	neg.s32 	%r80, %r33;
$L__BB1_14:
	.pragma "nounroll";
	mov.b32 	%r71, 2147483647;
	st.global.u32 	[%rd168], %r71;
	add.s64 	%rd168, %rd168, %rd41;
	add.s32 	%r80, %r80, 1;
	setp.ne.s32 	%p60, %r80, 0;
	@%p60 bra 	$L__BB1_14;
	bra.uni 	$L__BB1_60;
$L__BB1_15:
	shl.b64 	%rd166, %rd5, 2;
	add.s64 	%rd12, %rd1, %rd166;
	cvt.s64.s32 	%rd13, %r37;
	add.s32 	%r42, %r38, -1;
	min.u32 	%r43, %r2, %r42;
	add.s32 	%r7, %r43, 1;
	and.b32  	%r8, %r7, 15;
	setp.lt.u32 	%p9, %r43, 15;
	mov.u64 	%rd163, %rd12;
	@%p9 bra 	$L__BB1_18;
	shl.b64 	%rd14, %rd13, 6;
	and.b32  	%r44, %r7, 2147483632;
	neg.s32 	%r73, %r44;
	shl.b64 	%rd15, %rd13, 2;
	mov.u64 	%rd161, %rd12;
$L__BB1_17:
	.pragma "nounroll";
	mov.b32 	%r45, 2147483647;
	st.global.u32 	[%rd161], %r45;
	add.s64 	%rd53, %rd161, %rd15;
	st.global.u32 	[%rd53], %r45;
	add.s64 	%rd54, %rd53, %rd15;
	st.global.u32 	[%rd54], %r45;
	add.s64 	%rd55, %rd54, %rd15;
	st.global.u32 	[%rd55], %r45;
	add.s64 	%rd56, %rd55, %rd15;
	st.global.u32 	[%rd56], %r45;
	add.s64 	%rd57, %rd56, %rd15;
	st.global.u32 	[%rd57], %r45;
	add.s64 	%rd58, %rd57, %rd15;
	st.global.u32 	[%rd58], %r45;
	add.s64 	%rd59, %rd58, %rd15;
	st.global.u32 	[%rd59], %r45;
	add.s64 	%rd60, %rd59, %rd15;
	st.global.u32 	[%rd60], %r45;
	add.s64 	%rd61, %rd60, %rd15;
	st.global.u32 	[%rd61], %r45;
	add.s64 	%rd62, %rd61, %rd15;
	st.global.u32 	[%rd62], %r45;
	add.s64 	%rd63, %rd62, %rd15;
	st.global.u32 	[%rd63], %r45;
	add.s64 	%rd64, %rd63, %rd15;
	st.global.u32 	[%rd64], %r45;
	add.s64 	%rd65, %rd64, %rd15;
	st.global.u32 	[%rd65], %r45;
	add.s64 	%rd66, %rd65, %rd15;
	st.global.u32 	[%rd66], %r45;
	add.s64 	%rd67, %rd66, %rd15;
	st.global.u32 	[%rd67], %r45;
	add.s64 	%rd163, %rd161, %rd14;
	add.s32 	%r73, %r73, 16;
	setp.ne.s32 	%p10, %r73, 0;
	add.s64 	%rd161, %rd67, %rd15;
	@%p10 bra 	$L__BB1_17;
$L__BB1_18:
	setp.eq.s32 	%p11, %r8, 0;
	@%p11 bra 	$L__BB1_27;
	and.b32  	%r12, %r7, 7;
	setp.lt.u32 	%p12, %r8, 8;
	@%p12 bra 	$L__BB1_21;
	mov.b32 	%r46, 2147483647;
	st.global.u32 	[%rd163], %r46;
	shl.b64 	%rd68, %rd13, 2;
	add.s64 	%rd69, %rd163, %rd68;
	st.global.u32 	[%rd69], %r46;
	add.s64 	%rd70, %rd69, %rd68;
	st.global.u32 	[%rd70], %r46;
	add.s64 	%rd71, %rd70, %rd68;
	st.global.u32 	[%rd71], %r46;
	add.s64 	%rd72, %rd71, %rd68;
	st.global.u32 	[%rd72], %r46;
	add.s64 	%rd73, %rd72, %rd68;
	st.global.u32 	[%rd73], %r46;
	add.s64 	%rd74, %rd73, %rd68;
	st.global.u32 	[%rd74], %r46;
	add.s64 	%rd75, %rd74, %rd68;
	st.global.u32 	[%rd75], %r46;
	add.s64 	%rd163, %rd75, %rd68;
$L__BB1_21:
	setp.eq.s32 	%p13, %r12, 0;
	@%p13 bra 	$L__BB1_27;
	and.b32  	%r13, %r7, 3;
	setp.lt.u32 	%p14, %r12, 4;
	@%p14 bra 	$L__BB1_24;
	mov.b32 	%r47, 2147483647;
	st.global.u32 	[%rd163], %r47;
	shl.b64 	%rd76, %rd13, 2;
	add.s64 	%rd77, %rd163, %rd76;
	st.global.u32 	[%rd77], %r47;
	add.s64 	%rd78, %rd77, %rd76;
	st.global.u32 	[%rd78], %r47;
	add.s64 	%rd79, %rd78, %rd76;
	st.global.u32 	[%rd79], %r47;
	add.s64 	%rd163, %rd79, %rd76;
$L__BB1_24:
	setp.eq.s32 	%p15, %r13, 0;
	@%p15 bra 	$L__BB1_27;
	shl.b64 	%rd24, %rd13, 2;
	neg.s32 	%r74, %r13;
$L__BB1_26:
	.pragma "nounroll";
	mov.b32 	%r48, 2147483647;
	st.global.u32 	[%rd163], %r48;
	add.s64 	%rd163, %rd163, %rd24;
	add.s32 	%r74, %r74, 1;
	setp.ne.s32 	%p16, %r74, 0;
	@%p16 bra 	$L__BB1_26;
$L__BB1_27:
	add.s32 	%r77, %r2, 1;
	setp.ge.u32 	%p17, %r77, %r38;
	@%p17 bra 	$L__BB1_60;
	cvt.u64.u32 	%rd80, %r2;
	mad.lo.s64 	%rd81, %rd80, %rd13, %rd5;
	shl.b64 	%rd82, %rd81, 2;
	add.s64 	%rd83, %rd4, %rd82;
	ld.global.nc.f32 	%f16, [%rd83];
	add.s64 	%rd84, %rd3, %rd82;
	ld.global.nc.f32 	%f17, [%rd84];
	cvt.f64.f32 	%fd20, %f17;
	cvt.f64.f32 	%fd21, %f16;
	add.f64 	%fd22, %fd21, %fd20;
	mul.f64 	%fd70, %fd22, 0d3FE0000000000000;
	not.b32 	%r49, %r2;
	add.s32 	%r50, %r38, %r49;
	and.b32  	%r18, %r50, 3;
	setp.eq.s32 	%p18, %r18, 0;
	@%p18 bra 	$L__BB1_37;
	neg.s32 	%r76, %r18;
	cvt.u64.u32 	%rd85, %r77;
	mul.lo.s64 	%rd86, %rd13, %rd85;
	shl.b64 	%rd87, %rd86, 2;
	add.s64 	%rd27, %rd1, %rd87;
	mov.u32 	%r75, %r2;
$L__BB1_30:
	.pragma "nounroll";
	cvt.u64.u32 	%rd88, %r77;
	mul.lo.s64 	%rd89, %rd13, %rd88;
	shl.b64 	%rd90, %rd89, 2;
	add.s64 	%rd91, %rd4, %rd90;
	add.s64 	%rd92, %rd91, %rd166;
	ld.global.nc.f32 	%f1, [%rd92];
	add.s64 	%rd93, %rd3, %rd90;
	add.s64 	%rd94, %rd93, %rd166;
	ld.global.nc.f32 	%f2, [%rd94];
	add.s64 	%rd95, %rd2, %rd90;
	add.s64 	%rd96, %rd95, %rd166;
	ld.global.nc.f32 	%f3, [%rd96];
	add.s64 	%rd30, %rd27, %rd166;
	abs.f32 	%f18, %f1;
	setp.num.f32 	%p19, %f18, %f18;
	abs.f32 	%f19, %f2;
	setp.num.f32 	%p20, %f19, %f19;
	and.pred  	%p21, %p19, %p20;
	abs.f32 	%f21, %f3;
	setp.num.f32 	%p22, %f21, %f21;
	and.pred  	%p23, %p21, %p22;
	@%p23 bra 	$L__BB1_32;
	mov.b32 	%r52, 2147483647;
	st.global.u32 	[%rd30], %r52;
	bra.uni 	$L__BB1_35;
$L__BB1_32:
	cvt.f64.f32 	%fd23, %f1;
	cvt.f64.f32 	%fd24, %f2;
	add.f64 	%fd25, %fd23, %fd24;
	mul.f64 	%fd3, %fd25, 0d3FE0000000000000;
	sub.f64 	%fd4, %fd23, %fd24;
	setp.eq.f64 	%p24, %fd4, 0d0000000000000000;
	@%p24 bra 	$L__BB1_34;
	cvt.f64.f32 	%fd26, %f3;
	div.rn.f64 	%fd27, %fd26, 0d40C3880000000000;
	div.rn.f64 	%fd28, %fd27, %fd4;
	sub.f64 	%fd29, %fd3, %fd70;
	div.rn.f64 	%fd30, %fd29, %fd28;
	cvt.rn.f32.f64 	%f23, %fd30;
	st.global.f32 	[%rd30], %f23;
	mov.f64 	%fd70, %fd3;
	bra.uni 	$L__BB1_35;
$L__BB1_34:
	mov.b32 	%r53, 2147483647;
	st.global.u32 	[%rd30], %r53;
	mov.f64 	%fd70, %fd3;
$L__BB1_35:
	add.s32 	%r76, %r76, 1;
	setp.ne.s32 	%p25, %r76, 0;
	add.s32 	%r75, %r75, 1;
	shl.b64 	%rd99, %rd13, 2;
	add.s64 	%rd166, %rd166, %rd99;
	@%p25 bra 	$L__BB1_30;
	add.s32 	%r77, %r75, 1;
$L__BB1_37:
	sub.s32 	%r54, %r38, %r2;
	add.s32 	%r55, %r54, -2;
	setp.lt.u32 	%p26, %r55, 3;
	@%p26 bra 	$L__BB1_60;
	sub.s32 	%r79, %r77, %r38;
	add.s32 	%r78, %r77, 1;
$L__BB1_39:
	add.s32 	%r56, %r78, -1;
	cvt.u64.u32 	%rd100, %r56;
	mul.lo.s64 	%rd101, %rd100, %rd13;
	add.s64 	%rd102, %rd101, %rd5;
	shl.b64 	%rd103, %rd102, 2;
	add.s64 	%rd104, %rd4, %rd103;
	ld.global.nc.f32 	%f4, [%rd104];
	add.s64 	%rd105, %rd3, %rd103;
	ld.global.nc.f32 	%f5, [%rd105];
	add.s64 	%rd106, %rd2, %rd103;
	ld.global.nc.f32 	%f6, [%rd106];
	shl.b64 	%rd107, %rd101, 2;
	add.s64 	%rd32, %rd12, %rd107;
	abs.f32 	%f24, %f4;
	setp.num.f32 	%p27, %f24, %f24;
	abs.f32 	%f25, %f5;
	setp.num.f32 	%p28, %f25, %f25;
	and.pred  	%p29, %p27, %p28;
	abs.f32 	%f27, %f6;
	setp.num.f32 	%p30, %f27, %f27;
	and.pred  	%p31, %p29, %p30;
	@%p31 bra 	$L__BB1_41;
	mov.b32 	%r57, 2147483647;
	st.global.u32 	[%rd32], %r57;
	bra.uni 	$L__BB1_44;
$L__BB1_41:
	cvt.f64.f32 	%fd31, %f4;
	cvt.f64.f32 	%fd32, %f5;
	add.f64 	%fd33, %fd31, %fd32;
	mul.f64 	%fd8, %fd33, 0d3FE0000000000000;
	sub.f64 	%fd9, %fd31, %fd32;
	setp.neu.f64 	%p32, %fd9, 0d0000000000000000;
	@%p32 bra 	$L__BB1_43;
	mov.b32 	%r58, 2147483647;
	st.global.u32 	[%rd32], %r58;
	mov.f64 	%fd70, %fd8;
	bra.uni 	$L__BB1_44;
$L__BB1_43:
	cvt.f64.f32 	%fd34, %f6;
	div.rn.f64 	%fd35, %fd34, 0d40C3880000000000;
	div.rn.f64 	%fd36, %fd35, %fd9;
	sub.f64 	%fd37, %fd8, %fd70;
	div.rn.f64 	%fd38, %fd37, %fd36;
	cvt.rn.f32.f64 	%f29, %fd38;
	st.global.f32 	[%rd32], %f29;
	mov.f64 	%fd70, %fd8;
$L__BB1_44:
	cvt.u64.u32 	%rd108, %r78;
	mul.lo.s64 	%rd109, %rd108, %rd13;
	add.s64 	%rd110, %rd109, %rd5;
	shl.b64 	%rd111, %rd110, 2;
	add.s64 	%rd112, %rd4, %rd111;
	ld.global.nc.f32 	%f7, [%rd112];
	add.s64 	%rd113, %rd3, %rd111;
	ld.global.nc.f32 	%f8, [%rd113];
	add.s64 	%rd114, %rd2, %rd111;
	ld.global.nc.f32 	%f9, [%rd114];
	shl.b64 	%rd115, %rd109, 2;
	add.s64 	%rd33, %rd12, %rd115;
	abs.f32 	%f30, %f7;
	setp.num.f32 	%p33, %f30, %f30;
	abs.f32 	%f31, %f8;
	setp.num.f32 	%p34, %f31, %f31;
	and.pred  	%p35, %p33, %p34;
	abs.f32 	%f33, %f9;
	setp.num.f32 	%p36, %f33, %f33;
	and.pred  	%p37, %p35, %p36;
	@%p37 bra 	$L__BB1_46;
	mov.b32 	%r59, 2147483647;
	st.global.u32 	[%rd33], %r59;
	bra.uni 	$L__BB1_49;
$L__BB1_46:
	cvt.f64.f32 	%fd39, %f7;
	cvt.f64.f32 	%fd40, %f8;
	add.f64 	%fd41, %fd39, %fd40;
	mul.f64 	%fd11, %fd41, 0d3FE0000000000000;
	sub.f64 	%fd12, %fd39, %fd40;
	setp.eq.f64 	%p38, %fd12, 0d0000000000000000;
	@%p38 bra 	$L__BB1_48;
	cvt.f64.f32 	%fd42, %f9;
	div.rn.f64 	%fd43, %fd42, 0d40C3880000000000;
	div.rn.f64 	%fd44, %fd43, %fd12;
	sub.f64 	%fd45, %fd11, %fd70;
	div.rn.f64 	%fd46, %fd45, %fd44;
	cvt.rn.f32.f64 	%f35, %fd46;
	st.global.f32 	[%rd33], %f35;
	mov.f64 	%fd70, %fd11;
	bra.uni 	$L__BB1_49;
$L__BB1_48:
	mov.b32 	%r60, 2147483647;
	st.global.u32 	[%rd33], %r60;
	mov.f64 	%fd70, %fd11;
$L__BB1_49:
	add.s32 	%r61, %r78, 1;
	cvt.u64.u32 	%rd116, %r61;
	mul.lo.s64 	%rd117, %rd116, %rd13;
	add.s64 	%rd118, %rd117, %rd5;
	shl.b64 	%rd119, %rd118, 2;
	add.s64 	%rd120, %rd4, %rd119;
	ld.global.nc.f32 	%f10, [%rd120];
	add.s64 	%rd121, %rd3, %rd119;
	ld.global.nc.f32 	%f11, [%rd121];
	add.s64 	%rd122, %rd2, %rd119;
	ld.global.nc.f32 	%f12, [%rd122];
	shl.b64 	%rd123, %rd117, 2;
	add.s64 	%rd34, %rd12, %rd123;
	abs.f32 	%f36, %f10;
	setp.num.f32 	%p39, %f36, %f36;
	abs.f32 	%f37, %f11;
	setp.num.f32 	%p40, %f37, %f37;
	and.pred  	%p41, %p39, %p40;
	abs.f32 	%f39, %f12;
	setp.num.f32 	%p42, %f39, %f39;
	and.pred  	%p43, %p41, %p42;
	@%p43 bra 	$L__BB1_51;
	mov.b32 	%r62, 2147483647;
	st.global.u32 	[%rd34], %r62;
	bra.uni 	$L__BB1_54;
$L__BB1_51:
	cvt.f64.f32 	%fd47, %f10;
	cvt.f64.f32 	%fd48, %f11;
	add.f64 	%fd49, %fd47, %fd48;
	mul.f64 	%fd14, %fd49, 0d3FE0000000000000;
	sub.f64 	%fd15, %fd47, %fd48;
	setp.eq.f64 	%p44, %fd15, 0d0000000000000000;
	@%p44 bra 	$L__BB1_53;
	cvt.f64.f32 	%fd50, %f12;
	div.rn.f64 	%fd51, %fd50, 0d40C3880000000000;
	div.rn.f64 	%fd52, %fd51, %fd15;
	sub.f64 	%fd53, %fd14, %fd70;
	div.rn.f64 	%fd54, %fd53, %fd52;
	cvt.rn.f32.f64 	%f41, %fd54;
	st.global.f32 	[%rd34], %f41;
	mov.f64 	%fd70, %fd14;
	bra.uni 	$L__BB1_54;
$L__BB1_53:
	mov.b32 	%r63, 2147483647;
	st.global.u32 	[%rd34], %r63;
	mov.f64 	%fd70, %fd14;
$L__BB1_54:
	add.s32 	%r64, %r78, 2;
	cvt.u64.u32 	%rd124, %r64;
	mul.lo.s64 	%rd125, %rd124, %rd13;
	add.s64 	%rd126, %rd125, %rd5;
	shl.b64 	%rd127, %rd126, 2;
	add.s64 	%rd128, %rd4, %rd127;
	ld.global.nc.f32 	%f13, [%rd128];
	add.s64 	%rd129, %rd3, %rd127;
	ld.global.nc.f32 	%f14, [%rd129];
	add.s64 	%rd130, %rd2, %rd127;
	ld.global.nc.f32 	%f15, [%rd130];
	shl.b64 	%rd131, %rd125, 2;
	add.s64 	%rd35, %rd12, %rd131;
	abs.f32 	%f42, %f13;
	setp.num.f32 	%p45, %f42, %f42;
	abs.f32 	%f43, %f14;
	setp.num.f32 	%p46, %f43, %f43;
	and.pred  	%p47, %p45, %p46;
	abs.f32 	%f45, %f15;
	setp.num.f32 	%p48, %f45, %f45;
	and.pred  	%p49, %p47, %p48;
	@%p49 bra 	$L__BB1_56;
	mov.b32 	%r65, 2147483647;
	st.global.u32 	[%rd35], %r65;
	bra.uni 	$L__BB1_59;
$L__BB1_56:
	cvt.f64.f32 	%fd55, %f13;
	cvt.f64.f32 	%fd56, %f14;
	add.f64 	%fd57, %fd55, %fd56;
	mul.f64 	%fd17, %fd57, 0d3FE0000000000000;
	sub.f64 	%fd18, %fd55, %fd56;
	setp.eq.f64 	%p50, %fd18, 0d0000000000000000;
	@%p50 bra 	$L__BB1_58;
	cvt.f64.f32 	%fd58, %f15;
	div.rn.f64 	%fd59, %fd58, 0d40C3880000000000;
	div.rn.f64 	%fd60, %fd59, %fd18;
	sub.f64 	%fd61, %fd17, %fd70;
	div.rn.f64 	%fd62, %fd61, %fd60;
	cvt.rn.f32.f64 	%f47, %fd62;
	st.global.f32 	[%rd35], %f47;
	mov.f64 	%fd70, %fd17;
	bra.uni 	$L__BB1_59;
$L__BB1_58:
	mov.b32 	%r66, 2147483647;
	st.global.u32 	[%rd35], %r66;
	mov.f64 	%fd70, %fd17;
$L__BB1_59:
	add.s32 	%r79, %r79, 4;
	add.s32 	%r78, %r78, 4;
	setp.eq.s32 	%p51, %r79, 0;
	@%p51 bra 	$L__BB1_60;
	bra.uni 	$L__BB1_39;
$L__BB1_60:
	ret;

}


// ===== COMPILED SASS (sm_100) =====

	.target	sm_100

	.elftype	@"ET_EXEC"


//--------------------- .note.nv.tkinfo           --------------------------
	.section	.note.nv.tkinfo,"",@"SHT_NOTE"
	.sectionflags	@"SHF_NOTE_NV_TKINFO"
	.tkinfo
        /*0018*/ 	.word	0x00000002
        /*0030*/ 	.string	""
        /*0030*/ 	.string	"ptxas"
        /*0030*/ 	.string	"Cuda compilation tools, release 13.0, V13.0.88"
        /*0030*/ 	.string	"Build cuda_13.0.r13.0/compiler.36424714_0"
        /*0030*/ 	.string	"-arch sm_100 -m 64 "



//--------------------- .note.nv.cuinfo           --------------------------
	.section	.note.nv.cuinfo,"",@"SHT_NOTE"
	.sectionflags	@"SHF_NOTE_NV_CUINFO"
        /*0018*/ 	.short	0x0002
        /*001a*/ 	.short	0x0064
        /*001c*/ 	.short	0x0082
	.zero		2


//--------------------- .nv.info                  --------------------------
	.section	.nv.info,"",@"SHT_CUDA_INFO"
	.align	4


	//----- nvinfo : EIATTR_REGCOUNT
	.align		4
        /*0000*/ 	.byte	0x04, 0x2f
        /*0002*/ 	.short	(.L_1 - .L_0)
	.align		4
.L_0:
        /*0004*/ 	.word	index@(emv_batch_f32)
        /*0008*/ 	.word	0x0000001d


	//----- nvinfo : EIATTR_FRAME_SIZE
	.align		4
.L_1:
        /*000c*/ 	.byte	0x04, 0x11
        /*000e*/ 	.short	(.L_3 - .L_2)
	.align		4
.L_2:
        /*0010*/ 	.word	index@($__internal_1_$__cuda_sm20_div_rn_f64_full)
        /*0014*/ 	.word	0x00000000


	//----- nvinfo : EIATTR_FRAME_SIZE
	.align		4
.L_3:
        /*0018*/ 	.byte	0x04, 0x11
        /*001a*/ 	.short	(.L_5 - .L_4)
	.align		4
.L_4:
        /*001c*/ 	.word	index@(emv_batch_f32)
        /*0020*/ 	.word	0x00000000


	//----- nvinfo : EIATTR_REGCOUNT
	.align		4
.L_5:
        /*0024*/ 	.byte	0x04, 0x2f
        /*0026*/ 	.short	(.L_7 - .L_6)
	.align		4
.L_6:
        /*0028*/ 	.word	index@(emv_many_series_one_param_f32)
        /*002c*/ 	.word	0x00000030


	//----- nvinfo : EIATTR_FRAME_SIZE
	.align		4
.L_7:
        /*0030*/ 	.byte	0x04, 0x11
        /*0032*/ 	.short	(.L_9 - .L_8)
	.align		4
.L_8:
        /*0034*/ 	.word	index@($__internal_0_$__cuda_sm20_div_rn_f64_full)
        /*0038*/ 	.word	0x00000000


	//----- nvinfo : EIATTR_FRAME_SIZE
	.align		4
.L_9:
        /*003c*/ 	.byte	0x04, 0x11
        /*003e*/ 	.short	(.L_11 - .L_10)
	.align		4
.L_10:
        /*0040*/ 	.word	index@(emv_many_series_one_param_f32)
        /*0044*/ 	.word	0x00000000


	//----- nvinfo : EIATTR_MIN_STACK_SIZE
	.align		4
.L_11:
        /*0048*/ 	.byte	0x04, 0x12
        /*004a*/ 	.short	(.L_13 - .L_12)
	.align		4
.L_12:
        /*004c*/ 	.word	index@(emv_many_series_one_param_f32)
        /*0050*/ 	.word	0x00000000


	//----- nvinfo : EIATTR_MIN_STACK_SIZE
	.align		4
.L_13:
        /*0054*/ 	.byte	0x04, 0x12
        /*0056*/ 	.short	(.L_15 - .L_14)
	.align		4
.L_14:
        /*0058*/ 	.word	index@(emv_batch_f32)
        /*005c*/ 	.word	0x00000000
.L_15:


//--------------------- .nv.compat                --------------------------
	.section	.nv.compat,"",@"SHT_CUDA_COMPAT_INFO"
	.align	4
        /*0000*/ 	.byte	0x02, 0x09, 0x00, 0x00, 0x02, 0x02, 0x01, 0x00, 0x02, 0x05, 0x05, 0x00, 0x03, 0x07, 0x01, 0x01
        /*0010*/ 	.byte	0x02, 0x03, 0x00, 0x00, 0x02, 0x06, 0x01, 0x00, 0x04, 0x0b, 0x08, 0x00, 0x01, 0x00, 0x00, 0x00
        /*0020*/ 	.byte	0x00, 0x00, 0x00, 0x00


//--------------------- .nv.info.emv_many_series_one_param_f32 --------------------------
	.section	.nv.info.emv_many_series_one_param_f32,"",@"SHT_CUDA_INFO"
	.sectionflags	@""
	.align	4


	//----- nvinfo : EIATTR_CUDA_API_VERSION
	.align		4
        /*0000*/ 	.byte	0x04, 0x37
        /*0002*/ 	.short	(.L_17 - .L_16)
.L_16:
        /*0004*/ 	.word	0x00000082


	//----- nvinfo : EIATTR_KPARAM_INFO
	.align		4
.L_17:
        /*0008*/ 	.byte	0x04, 0x17
        /*000a*/ 	.short	(.L_19 - .L_18)
.L_18:
        /*000c*/ 	.word	0x00000000
        /*0010*/ 	.short	0x0006
        /*0012*/ 	.short	0x0028
        /*0014*/ 	.byte	0x00, 0xf5, 0x21, 0x00


	//----- nvinfo : EIATTR_KPARAM_INFO
	.align		4
.L_19:
        /*0018*/ 	.byte	0x04, 0x17
        /*001a*/ 	.short	(.L_21 - .L_20)
.L_20:
        /*001c*/ 	.word	0x00000000
        /*0020*/ 	.short	0x0005
        /*0022*/ 	.short	0x0024
        /*0024*/ 	.byte	0x00, 0xf0, 0x11, 0x00


	//----- nvinfo : EIATTR_KPARAM_INFO
	.align		4
.L_21:
        /*0028*/ 	.byte	0x04, 0x17
        /*002a*/ 	.short	(.L_23 - .L_22)
.L_22:
        /*002c*/ 	.word	0x00000000
        /*0030*/ 	.short	0x0004
        /*0032*/ 	.short	0x0020
        /*0034*/ 	.byte	0x00, 0xf0, 0x11, 0x00


	//----- nvinfo : EIATTR_KPARAM_INFO
	.align		4
.L_23:
        /*0038*/ 	.byte	0x04, 0x17
        /*003a*/ 	.short	(.L_25 - .L_24)
.L_24:
        /*003c*/ 	.word	0x00000000
        /*0040*/ 	.short	0x0003
        /*0042*/ 	.short	0x0018
        /*0044*/ 	.byte	0x00, 0xf5, 0x21, 0x00


	//----- nvinfo : EIATTR_KPARAM_INFO
	.align		4
.L_25:
        /*0048*/ 	.byte	0x04, 0x17
        /*004a*/ 	.short	(.L_27 - .L_26)
.L_26:
        /*004c*/ 	.word	0x00000000
        /*0050*/ 	.short	0x0002
        /*0052*/ 	.short	0x0010
        /*0054*/ 	.byte	0x00, 0xf5, 0x21, 0x00


	//----- nvinfo : EIATTR_KPARAM_INFO
	.align		4
.L_27:
        /*0058*/ 	.byte	0x04, 0x17
        /*005a*/ 	.short	(.L_29 - .L_28)
.L_28:
        /*005c*/ 	.word	0x00000000
        /*0060*/ 	.short	0x0001
        /*0062*/ 	.short	0x0008
        /*0064*/ 	.byte	0x00, 0xf5, 0x21, 0x00


	//----- nvinfo : EIATTR_KPARAM_INFO
	.align		4
.L_29:
        /*0068*/ 	.byte	0x04, 0x17
        /*006a*/ 	.short	(.L_31 - .L_30)
.L_30:
        /*006c*/ 	.word	0x00000000
        /*0070*/ 	.short	0x0000
        /*0072*/ 	.short	0x0000
        /*0074*/ 	.byte	0x00, 0xf5, 0x21, 0x00


	//----- nvinfo : EIATTR_SPARSE_MMA_MASK
	.align		4
.L_31:
        /*0078*/ 	.byte	0x03, 0x50
        /*007a*/ 	.short	0x0000


	//----- nvinfo : EIATTR_MAXREG_COUNT
	.align		4
        /*007c*/ 	.byte	0x03, 0x1b
        /*007e*/ 	.short	0x00ff


	//----- nvinfo : EIATTR_MERCURY_ISA_VERSION
	.align		4
        /*0080*/ 	.byte	0x03, 0x5f
        /*0082*/ 	.short	0x0101


	//----- nvinfo : EIATTR_VRC_CTA_INIT_COUNT
	.align		4
        /*0084*/ 	.byte	0x02, 0x4a
	.zero		1
	.zero		1


	//----- nvinfo : EIATTR_EXIT_INSTR_OFFSETS
	.align		4
        /*0088*/ 	.byte	0x04, 0x1c
        /*008a*/ 	.short	(.L_33 - .L_32)


	//   ....[0]....
.L_32:
        /*008c*/ 	.word	0x00000070


	//   ....[1]....
        /*0090*/ 	.word	0x00000160


	//   ....[2]....
        /*0094*/ 	.word	0x00000460


	//   ....[3]....
        /*0098*/ 	.word	0x000005c0


	//   ....[4]....
        /*009c*/ 	.word	0x000006a0


	//   ....[5]....
        /*00a0*/ 	.word	0x00000720


	//   ....[6]....
        /*00a4*/ 	.word	0x00001110


	//   ....[7]....
        /*00a8*/ 	.word	0x00001ab0


	//   ....[8]....
        /*00ac*/ 	.word	0x00003760


	//----- nvinfo : EIATTR_CRS_STACK_SIZE
	.align		4
.L_33:
        /*00b0*/ 	.byte	0x04, 0x1e
        /*00b2*/ 	.short	(.L_35 - .L_34)
.L_34:
        /*00b4*/ 	.word	0x00000000


	//----- nvinfo : EIATTR_CBANK_PARAM_SIZE
	.align		4
.L_35:
        /*00b8*/ 	.byte	0x03, 0x19
        /*00ba*/ 	.short	0x0030


	//----- nvinfo : EIATTR_PARAM_CBANK
	.align		4
        /*00bc*/ 	.byte	0x04, 0x0a
        /*00be*/ 	.short	(.L_37 - .L_36)
	.align		4
.L_36:
        /*00c0*/ 	.word	index@(.nv.constant0.emv_many_series_one_param_f32)
        /*00c4*/ 	.short	0x0380
        /*00c6*/ 	.short	0x0030


	//----- nvinfo : EIATTR_SW_WAR
	.align		4
.L_37:
        /*00c8*/ 	.byte	0x04, 0x36
        /*00ca*/ 	.short	(.L_39 - .L_38)
.L_38:
        /*00cc*/ 	.word	0x00000008
.L_39:


//--------------------- .nv.info.emv_batch_f32    --------------------------
	.section	.nv.info.emv_batch_f32,"",@"SHT_CUDA_INFO"
	.sectionflags	@""
	.align	4


	//----- nvinfo : EIATTR_CUDA_API_VERSION
	.align		4
        /*0000*/ 	.byte	0x04, 0x37
        /*0002*/ 	.short	(.L_41 - .L_40)
.L_40:
        /*0004*/ 	.word	0x00000082


	//----- nvinfo : EIATTR_KPARAM_INFO
	.align		4
.L_41:
        /*0008*/ 	.byte	0x04, 0x17
        /*000a*/ 	.short	(.L_43 - .L_42)
.L_42:
        /*000c*/ 	.word	0x00000000
        /*0010*/ 	.short	0x0006
        /*0012*/ 	.short	0x0028
        /*0014*/ 	.byte	0x00, 0xf5, 0x21, 0x00


	//----- nvinfo : EIATTR_KPARAM_INFO
	.align		4
.L_43:
        /*0018*/ 	.byte	0x04, 0x17
        /*001a*/ 	.short	(.L_45 - .L_44)
.L_44:
        /*001c*/ 	.word	0x00000000
        /*0020*/ 	.short	0x0005
        /*0022*/ 	.short	0x0020
        /*0024*/ 	.byte	0x00, 0xf0, 0x11, 0x00


	//----- nvinfo : EIATTR_KPARAM_INFO
	.align		4
.L_45:
        /*0028*/ 	.byte	0x04, 0x17
        /*002a*/ 	.short	(.L_47 - .L_46)
.L_46:
        /*002c*/ 	.word	0x00000000
        /*0030*/ 	.short	0x0004
        /*0032*/ 	.short	0x001c
        /*0034*/ 	.byte	0x00, 0xf0, 0x11, 0x00


	//----- nvinfo : EIATTR_KPARAM_INFO
	.align		4
.L_47:
        /*0038*/ 	.byte	0x04, 0x17
        /*003a*/ 	.short	(.L_49 - .L_48)
.L_48:
        /*003c*/ 	.word	0x00000000
        /*0040*/ 	.short	0x0003
        /*0042*/ 	.short	0x0018
        /*0044*/ 	.byte	0x00, 0xf0, 0x11, 0x00


	//----- nvinfo : EIATTR_KPARAM_INFO
	.align		4
.L_49:
        /*0048*/ 	.byte	0x04, 0x17
        /*004a*/ 	.short	(.L_51 - .L_50)
.L_50:
        /*004c*/ 	.word	0x00000000
        /*0050*/ 	.short	0x0002
        /*0052*/ 	.short	0x0010
        /*0054*/ 	.byte	0x00, 0xf5, 0x21, 0x00


	//----- nvinfo : EIATTR_KPARAM_INFO
	.align		4
.L_51:
        /*0058*/ 	.byte	0x04, 0x17
        /*005a*/ 	.short	(.L_53 - .L_52)
.L_52:
        /*005c*/ 	.word	0x00000000
        /*0060*/ 	.short	0x0001
        /*0062*/ 	.short	0x0008
        /*0064*/ 	.byte	0x00, 0xf5, 0x21, 0x00


	//----- nvinfo : EIATTR_KPARAM_INFO
	.align		4
.L_53:
        /*0068*/ 	.byte	0x04, 0x17
        /*006a*/ 	.short	(.L_55 - .L_54)
.L_54:
        /*006c*/ 	.word	0x00000000
        /*0070*/ 	.short	0x0000
        /*0072*/ 	.short	0x0000
        /*0074*/ 	.byte	0x00, 0xf5, 0x21, 0x00


	//----- nvinfo : EIATTR_SPARSE_MMA_MASK
	.align		4
.L_55:
        /*0078*/ 	.byte	0x03, 0x50
        /*007a*/ 	.short	0x0000


	//----- nvinfo : EIATTR_MAXREG_COUNT
	.align		4
        /*007c*/ 	.byte	0x03, 0x1b
        /*007e*/ 	.short	0x00ff


	//----- nvinfo : EIATTR_MERCURY_ISA_VERSION
	.align		4
        /*0080*/ 	.byte	0x03, 0x5f
        /*0082*/ 	.short	0x0101


	//----- nvinfo : EIATTR_VRC_CTA_INIT_COUNT
	.align		4
        /*0084*/ 	.byte	0x02, 0x4a
	.zero		1
	.zero		1


	//----- nvinfo : EIATTR_EXIT_INSTR_OFFSETS
	.align		4
        /*0088*/ 	.byte	0x04, 0x1c
        /*008a*/ 	.short	(.L_57 - .L_56)


	//   ....[0]....
.L_56:
        /*008c*/ 	.word	0x00000070


	//   ....[1]....
        /*0090*/ 	.word	0x00000640


	//   ....[2]....
        /*0094*/ 	.word	0x00000f80


	//   ....[3]....
        /*0098*/ 	.word	0x000029d0


	//   ....[4]....
        /*009c*/ 	.word	0x00002a90


	//   ....[5]....
        /*00a0*/ 	.word	0x00002cb0


	//   ....[6]....
        /*00a4*/ 	.word	0x00002db0


	//   ....[7]....
        /*00a8*/ 	.word	0x00002e70


	//   ....[8]....
        /*00ac*/ 	.word	0x00002f50


	//----- nvinfo : EIATTR_CRS_STACK_SIZE
	.align		4
.L_57:
        /*00b0*/ 	.byte	0x04, 0x1e
        /*00b2*/ 	.short	(.L_59 - .L_58)
.L_58:
        /*00b4*/ 	.word	0x00000000


	//----- nvinfo : EIATTR_CBANK_PARAM_SIZE
	.align		4
.L_59:
        /*00b8*/ 	.byte	0x03, 0x19
        /*00ba*/ 	.short	0x0030


	//----- nvinfo : EIATTR_PARAM_CBANK
	.align		4
        /*00bc*/ 	.byte	0x04, 0x0a
        /*00be*/ 	.short	(.L_61 - .L_60)
	.align		4
.L_60:
        /*00c0*/ 	.word	index@(.nv.constant0.emv_batch_f32)
        /*00c4*/ 	.short	0x0380
        /*00c6*/ 	.short	0x0030


	//----- nvinfo : EIATTR_SW_WAR
	.align		4
.L_61:
        /*00c8*/ 	.byte	0x04, 0x36
        /*00ca*/ 	.short	(.L_63 - .L_62)
.L_62:
        /*00cc*/ 	.word	0x00000008
.L_63:


//--------------------- .nv.callgraph             --------------------------
	.section	.nv.callgraph,"",@"SHT_CUDA_CALLGRAPH"
	.align	4
	.sectionentsize	8
	.align		4
        /*0000*/ 	.word	0x00000000
	.align		4
        /*0004*/ 	.word	0xffffffff
	.align		4
        /*0008*/ 	.word	0x00000000
	.align		4
        /*000c*/ 	.word	0xfffffffe
	.align		4
        /*0010*/ 	.word	0x00000000
	.align		4
        /*0014*/ 	.word	0xfffffffd
	.align		4
        /*0018*/ 	.word	0x00000000
	.align		4
        /*001c*/ 	.word	0xfffffffc


//--------------------- .text.emv_many_series_one_param_f32 --------------------------
	.section	.text.emv_many_series_one_param_f32,"ax",@progbits
	.align	128
        .global         emv_many_series_one_param_f32
        .type           emv_many_series_one_param_f32,@function
        .size           emv_many_series_one_param_f32,(.L_x_117 - emv_many_series_one_param_f32)
        .other          emv_many_series_one_param_f32,@"STO_CUDA_ENTRY STV_DEFAULT"
emv_many_series_one_param_f32:
.text.emv_many_series_one_param_f32:
[----:B------:R-:W-:Y:S01]  /*0000*/  LDC R1, c[0x0][0x37c] ;  /* 0x0000df00ff017b82 */ /* 0x000fe20000000800 */
[----:B------:R-:W0:Y:S07]  /*0010*/  S2R R15, SR_TID.X ;  /* 0x00000000000f7919 */ /* 0x000e2e0000002100 */
[----:B------:R-:W0:Y:S08]  /*0020*/  S2UR UR4, SR_CTAID.X ;  /* 0x00000000000479c3 */ /* 0x000e300000002500 */
[----:B------:R-:W0:Y:S08]  /*0030*/  LDC R14, c[0x0][0x360] ;  /* 0x0000d800ff0e7b82 */ /* 0x000e300000000800 */
[----:B------:R-:W1:Y:S01]  /*0040*/  LDC R5, c[0x0][0x3a0] ;  /* 0x0000e800ff057b82 */ /* 0x000e620000000800 */
[----:B0-----:R-:W-:-:S05]  /*0050*/  IMAD R14, R14, UR4, R15 ;  /* 0x000000040e0e7c24 */ /* 0x001fca000f8e020f */
[----:B-1----:R-:W-:-:S13]  /*0060*/  ISETP.GE.AND P0, PT, R14, R5, PT ;  /* 0x000000050e00720c */ /* 0x002fda0003f06270 */
[----:B------:R-:W-:Y:S05]  /*0070*/  @P0 EXIT ;  /* 0x000000000000094d */ /* 0x000fea0003800000 */
[----:B------:R-:W0:Y:S01]  /*0080*/  LDC.64 R2, c[0x0][0x398] ;  /* 0x0000e600ff027b82 */ /* 0x000e220000000a00 */
[----:B------:R-:W1:Y:S07]  /*0090*/  LDCU.64 UR4, c[0x0][0x358] ;  /* 0x00006b00ff0477ac */ /* 0x000e6e0008000a00 */
[----:B------:R-:W2:Y:S01]  /*00a0*/  LDC R0, c[0x0][0x3a4] ;  /* 0x0000e900ff007b82 */ /* 0x000ea20000000800 */
[----:B0-----:R-:W-:-:S05]  /*00b0*/  IMAD.WIDE R2, R14, 0x4, R2 ;  /* 0x000000040e027825 */ /* 0x001fca00078e0202 */
[----:B-1----:R-:W3:Y:S01]  /*00c0*/  LDG.E.CONSTANT R37, desc[UR4][R2.64] ;  /* 0x0000000402257981 */ /* 0x002ee2000c1e9900 */
[----:B------:R-:W-:Y:S02]  /*00d0*/  SHF.R.S32.HI R15, RZ, 0x1f, R14 ;  /* 0x0000001fff0f7819 */ /* 0x000fe4000001140e */
[----:B--2---:R-:W-:Y:S02]  /*00e0*/  ISETP.GT.AND P1, PT, R0, RZ, PT ;  /* 0x000000ff0000720c */ /* 0x004fe40003f24270 */
[----:B---3--:R-:W-:-:S04]  /*00f0*/  ISETP.GE.AND P0, PT, R37, R0, PT ;  /* 0x000000002500720c */ /* 0x008fc80003f06270 */
[----:B------:R-:W-:-:S13]  /*0100*/  ISETP.LT.OR P0, PT, R37, RZ, P0 ;  /* 0x000000ff2500720c */ /* 0x000fda0000701670 */
[----:B------:R-:W-:Y:S05]  /*0110*/  @!P0 BRA P1, `(.L_x_0) ;  /* 0x0000000400848947 */ /* 0x000fea0000800000 */
[----:B------:R-:W0:Y:S01]  /*0120*/  LDCU.64 UR6, c[0x0][0x3a8] ;  /* 0x00007500ff0677ac */ /* 0x000e220008000a00 */
[----:B------:R-:W-:Y:S02]  /*0130*/  ISETP.GE.AND P0, PT, R0, 0x1, PT ;  /* 0x000000010000780c */ /* 0x000fe40003f06270 */
[----:B0-----:R-:W-:-:S04]  /*0140*/  LEA R2, P1, R14, UR6, 0x2 ;  /* 0x000000060e027c11 */ /* 0x001fc8000f8210ff */
[----:B------:R-:W-:-:S07]  /*0150*/  LEA.HI.X R3, R14, UR7, R15, 0x2, P1 ;  /* 0x000000070e037c11 */ /* 0x000fce00088f140f */
[----:B------:R-:W-:Y:S05]  /*0160*/  @!P0 EXIT ;  /* 0x000000000000894d */ /* 0x000fea0003800000 */
[C---:B------:R-:W-:Y:S02]  /*0170*/  ISETP.GE.U32.AND P0, PT, R0.reuse, 0x10, PT ;  /* 0x000000100000780c */ /* 0x040fe40003f06070 */
[----:B------:R-:W-:-:S11]  /*0180*/  LOP3.LUT R34, R0, 0xf, RZ, 0xc0, !PT ;  /* 0x0000000f00227812 */ /* 0x000fd600078ec0ff */
[----:B------:R-:W-:Y:S05]  /*0190*/  @!P0 BRA `(.L_x_1) ;  /* 0x0000000000ac8947 */ /* 0x000fea0003800000 */
[----:B------:R-:W-:Y:S01]  /*01a0*/  LOP3.LUT R4, R0, 0x7ffffff0, RZ, 0xc0, !PT ;  /* 0x7ffffff000047812 */ /* 0x000fe200078ec0ff */
[----:B------:R-:W-:Y:S02]  /*01b0*/  IMAD.MOV.U32 R8, RZ, RZ, R2 ;  /* 0x000000ffff087224 */ /* 0x000fe400078e0002 */
[----:B------:R-:W-:Y:S02]  /*01c0*/  IMAD.MOV.U32 R9, RZ, RZ, R3 ;  /* 0x000000ffff097224 */ /* 0x000fe400078e0003 */
[----:B------:R-:W-:-:S07]  /*01d0*/  IMAD.MOV R4, RZ, RZ, -R4 ;  /* 0x000000ffff047224 */ /* 0x000fce00078e0a04 */
.L_x_2:
[----:B------:R-:W-:Y:S02]  /*01e0*/  IMAD.MOV.U32 R2, RZ, RZ, R8 ;  /* 0x000000ffff027224 */ /* 0x000fe400078e0008 */
[----:B------:R-:W-:Y:S02]  /*01f0*/  IMAD.MOV.U32 R3, RZ, RZ, R9 ;  /* 0x000000ffff037224 */ /* 0x000fe400078e0009 */
[----:B--2---:R-:W-:Y:S02]  /*0200*/  IMAD.MOV.U32 R35, RZ, RZ, 0x7fffffff ;  /* 0x7fffffffff237424 */ /* 0x004fe400078e00ff */
[----:B------:R-:W-:-:S03]  /*0210*/  IMAD.WIDE R6, R5, 0x4, R2 ;  /* 0x0000000405067825 */ /* 0x000fc600078e0202 */
[----:B------:R-:W-:Y:S01]  /*0220*/  STG.E desc[UR4][R2.64], R35 ;  /* 0x0000002302007986 */ /* 0x000fe2000c101904 */
[----:B------:R-:W-:Y:S02]  /*0230*/  VIADD R4, R4, 0x10 ;  /* 0x0000001004047836 */ /* 0x000fe40000000000 */
[C---:B------:R-:W-:Y:S01]  /*0240*/  IMAD.WIDE R8, R5.reuse, 0x4, R6 ;  /* 0x0000000405087825 */ /* 0x040fe200078e0206 */
[----:B------:R0:W-:Y:S02]  /*0250*/  STG.E desc[UR4][R6.64], R35 ;  /* 0x0000002306007986 */ /* 0x0001e4000c101904 */
[----:B------:R-:W-:Y:S02]  /*0260*/  ISETP.NE.AND P0, PT, R4, RZ, PT ;  /* 0x000000ff0400720c */ /* 0x000fe40003f05270 */
[----:B------:R1:W-:Y:S01]  /*0270*/  STG.E desc[UR4][R8.64], R35 ;  /* 0x0000002308007986 */ /* 0x0003e2000c101904 */
[----:B------:R-:W-:-:S05]  /*0280*/  IMAD.WIDE R10, R5, 0x4, R8 ;  /* 0x00000004050a7825 */ /* 0x000fca00078e0208 */
        /* <DEDUP_REMOVED lines=23> */
[----:B0-----:R-:W-:-:S05]  /*0400*/  IMAD.WIDE R6, R5, 0x4, R32 ;  /* 0x0000000405067825 */ /* 0x001fca00078e0220 */
[----:B------:R2:W-:Y:S01]  /*0410*/  STG.E desc[UR4][R6.64], R35 ;  /* 0x0000002306007986 */ /* 0x0005e2000c101904 */
[----:B-1----:R-:W-:Y:S01]  /*0420*/  IMAD.WIDE R8, R5, 0x4, R6 ;  /* 0x0000000405087825 */ /* 0x002fe200078e0206 */
[----:B------:R-:W-:Y:S06]  /*0430*/  @P0 BRA `(.L_x_2) ;  /* 0xfffffffc00680947 */ /* 0x000fec000383ffff */
[----:B------:R-:W-:-:S07]  /*0440*/  IMAD.WIDE R2, R5, 0x40, R2 ;  /* 0x0000004005027825 */ /* 0x000fce00078e0202 */
.L_x_1:
[----:B------:R-:W-:-:S13]  /*0450*/  ISETP.NE.AND P0, PT, R34, RZ, PT ;  /* 0x000000ff2200720c */ /* 0x000fda0003f05270 */
[----:B------:R-:W-:Y:S05]  /*0460*/  @!P0 EXIT ;  /* 0x000000000000894d */ /* 0x000fea0003800000 */
[----:B------:R-:W-:Y:S02]  /*0470*/  ISETP.GE.U32.AND P0, PT, R34, 0x8, PT ;  /* 0x000000082200780c */ /* 0x000fe40003f06070 */
[----:B------:R-:W-:-:S04]  /*0480*/  LOP3.LUT R4, R0, 0x7, RZ, 0xc0, !PT ;  /* 0x0000000700047812 */ /* 0x000fc800078ec0ff */
[----:B------:R-:W-:-:S07]  /*0490*/  ISETP.NE.AND P1, PT, R4, RZ, PT ;  /* 0x000000ff0400720c */ /* 0x000fce0003f25270 */
[----:B------:R-:W-:Y:S06]  /*04a0*/  @!P0 BRA `(.L_x_3) ;  /* 0x0000000000448947 */ /* 0x000fec0003800000 */
[----:B--2---:R-:W-:Y:S01]  /*04b0*/  IMAD.WIDE R6, R5, 0x4, R2 ;  /* 0x0000000405067825 */ /* 0x004fe200078e0202 */
[----:B------:R-:W-:-:S03]  /*04c0*/  MOV R21, 0x7fffffff ;  /* 0x7fffffff00157802 */ /* 0x000fc60000000f00 */
[C---:B------:R-:W-:Y:S02]  /*04d0*/  IMAD.WIDE R8, R5.reuse, 0x4, R6 ;  /* 0x0000000405087825 */ /* 0x040fe400078e0206 */
[----:B------:R0:W-:Y:S04]  /*04e0*/  STG.E desc[UR4][R2.64], R21 ;  /* 0x0000001502007986 */ /* 0x0001e8000c101904 */
[----:B------:R1:W-:Y:S01]  /*04f0*/  STG.E desc[UR4][R6.64], R21 ;  /* 0x0000001506007986 */ /* 0x0003e2000c101904 */
[----:B------:R-:W-:-:S03]  /*0500*/  IMAD.WIDE R10, R5, 0x4, R8 ;  /* 0x00000004050a7825 */ /* 0x000fc600078e0208 */
[----:B------:R1:W-:Y:S01]  /*0510*/  STG.E desc[UR4][R8.64], R21 ;  /* 0x0000001508007986 */ /* 0x0003e2000c101904 */
[----:B------:R-:W-:-:S03]  /*0520*/  IMAD.WIDE R12, R5, 0x4, R10 ;  /* 0x00000004050c7825 */ /* 0x000fc600078e020a */
[----:B------:R1:W-:Y:S04]  /*0530*/  STG.E desc[UR4][R10.64], R21 ;  /* 0x000000150a007986 */ /* 0x0003e8000c101904 */
[----:B------:R1:W-:Y:S01]  /*0540*/  STG.E desc[UR4][R12.64], R21 ;  /* 0x000000150c007986 */ /* 0x0003e2000c101904 */
[----:B------:R-:W-:-:S05]  /*0550*/  IMAD.WIDE R14, R5, 0x4, R12 ;  /* 0x00000004050e7825 */ /* 0x000fca00078e020c */
[----:B------:R1:W-:Y:S01]  /*0560*/  STG.E desc[UR4][R14.64], R21 ;  /* 0x000000150e007986 */ /* 0x0003e2000c101904 */
[----:B------:R-:W-:-:S05]  /*0570*/  IMAD.WIDE R16, R5, 0x4, R14 ;  /* 0x0000000405107825 */ /* 0x000fca00078e020e */
[----:B------:R1:W-:Y:S01]  /*0580*/  STG.E desc[UR4][R16.64], R21 ;  /* 0x0000001510007986 */ /* 0x0003e2000c101904 */
[----:B------:R-:W-:-:S05]  /*0590*/  IMAD.WIDE R18, R5, 0x4, R16 ;  /* 0x0000000405127825 */ /* 0x000fca00078e0210 */
[----:B------:R1:W-:Y:S01]  /*05a0*/  STG.E desc[UR4][R18.64], R21 ;  /* 0x0000001512007986 */ /* 0x0003e2000c101904 */
[----:B0-----:R-:W-:-:S07]  /*05b0*/  IMAD.WIDE R2, R5, 0x4, R18 ;  /* 0x0000000405027825 */ /* 0x001fce00078e0212 */
.L_x_3:
[----:B------:R-:W-:Y:S05]  /*05c0*/  @!P1 EXIT ;  /* 0x000000000000994d */ /* 0x000fea0003800000 */
[----:B------:R-:W-:Y:S02]  /*05d0*/  ISETP.GE.U32.AND P0, PT, R4, 0x4, PT ;  /* 0x000000040400780c */ /* 0x000fe40003f06070 */
[----:B------:R-:W-:-:S04]  /*05e0*/  LOP3.LUT R0, R0, 0x3, RZ, 0xc0, !PT ;  /* 0x0000000300007812 */ /* 0x000fc800078ec0ff */
[----:B------:R-:W-:-:S07]  /*05f0*/  ISETP.NE.AND P1, PT, R0, RZ, PT ;  /* 0x000000ff0000720c */ /* 0x000fce0003f25270 */
[----:B------:R-:W-:Y:S06]  /*0600*/  @!P0 BRA `(.L_x_4) ;  /* 0x0000000000248947 */ /* 0x000fec0003800000 */
[----:B-12---:R-:W-:-:S04]  /*0610*/  IMAD.WIDE R6, R5, 0x4, R2 ;  /* 0x0000000405067825 */ /* 0x006fc800078e0202 */
[----:B------:R-:W-:Y:S02]  /*0620*/  IMAD.MOV.U32 R13, RZ, RZ, 0x7fffffff ;  /* 0x7fffffffff0d7424 */ /* 0x000fe400078e00ff */
[----:B------:R-:W-:-:S03]  /*0630*/  IMAD.WIDE R8, R5, 0x4, R6 ;  /* 0x0000000405087825 */ /* 0x000fc600078e0206 */
[----:B------:R0:W-:Y:S01]  /*0640*/  STG.E desc[UR4][R2.64], R13 ;  /* 0x0000000d02007986 */ /* 0x0001e2000c101904 */
[----:B------:R-:W-:-:S03]  /*0650*/  IMAD.WIDE R10, R5, 0x4, R8 ;  /* 0x00000004050a7825 */ /* 0x000fc600078e0208 */
[----:B------:R3:W-:Y:S04]  /*0660*/  STG.E desc[UR4][R6.64], R13 ;  /* 0x0000000d06007986 */ /* 0x0007e8000c101904 */
[----:B------:R3:W-:Y:S04]  /*0670*/  STG.E desc[UR4][R8.64], R13 ;  /* 0x0000000d08007986 */ /* 0x0007e8000c101904 */
[----:B------:R3:W-:Y:S01]  /*0680*/  STG.E desc[UR4][R10.64], R13 ;  /* 0x0000000d0a007986 */ /* 0x0007e2000c101904 */
[----:B0-----:R-:W-:-:S07]  /*0690*/  IMAD.WIDE R2, R5, 0x4, R10 ;  /* 0x0000000405027825 */ /* 0x001fce00078e020a */
.L_x_4:
[----:B------:R-:W-:Y:S05]  /*06a0*/  @!P1 EXIT ;  /* 0x000000000000994d */ /* 0x000fea0003800000 */
[----:B------:R-:W-:Y:S02]  /*06b0*/  IMAD.MOV R0, RZ, RZ, -R0 ;  /* 0x000000ffff007224 */ /* 0x000fe400078e0a00 */
[----:B-123--:R-:W-:-:S07]  /*06c0*/  IMAD.MOV.U32 R7, RZ, RZ, 0x7fffffff ;  /* 0x7fffffffff077424 */ /* 0x00efce00078e00ff */
.L_x_5:
[----:B------:R-:W-:Y:S01]  /*06d0*/  VIADD R0, R0, 0x1 ;  /* 0x0000000100007836 */ /* 0x000fe20000000000 */
[----:B------:R0:W-:Y:S04]  /*06e0*/  STG.E desc[UR4][R2.64], R7 ;  /* 0x0000000702007986 */ /* 0x0001e8000c101904 */
[----:B------:R-:W-:Y:S01]  /*06f0*/  ISETP.NE.AND P0, PT, R0, RZ, PT ;  /* 0x000000ff0000720c */ /* 0x000fe20003f05270 */
[----:B0-----:R-:W-:-:S12]  /*0700*/  IMAD.WIDE R2, R5, 0x4, R2 ;  /* 0x0000000405027825 */ /* 0x001fd800078e0202 */
[----:B------:R-:W-:Y:S05]  /*0710*/  @P0 BRA `(.L_x_5) ;  /* 0xfffffffc00ec0947 */ /* 0x000fea000383ffff */
[----:B------:R-:W-:Y:S05]  /*0720*/  EXIT ;  /* 0x000000000000794d */ /* 0x000fea0003800000 */
.L_x_0:
[----:B------:R-:W0:Y:S01]  /*0730*/  LDC.64 R6, c[0x0][0x3a8] ;  /* 0x0000ea00ff067b82 */ /* 0x000e220000000a00 */
[----:B------:R-:W-:Y:S01]  /*0740*/  VIADDMNMX.U32 R8, R0, 0xffffffff, R37, PT ;  /* 0xffffffff00087846 */ /* 0x000fe20003800025 */
[C---:B------:R-:W-:Y:S01]  /*0750*/  IMAD.SHL.U32 R35, R14.reuse, 0x4, RZ ;  /* 0x000000040e237824 */ /* 0x040fe200078e00ff */
[----:B------:R-:W-:Y:S01]  /*0760*/  SHF.L.U64.HI R33, R14, 0x2, R15 ;  /* 0x000000020e217819 */ /* 0x000fe2000001020f */
[----:B------:R-:W-:Y:S01]  /*0770*/  BSSY.RECONVERGENT B0, `(.L_x_6) ;  /* 0x000004d000007945 */ /* 0x000fe20003800200 */
[C---:B------:R-:W-:Y:S01]  /*0780*/  ISETP.GE.U32.AND P0, PT, R8.reuse, 0xf, PT ;  /* 0x0000000f0800780c */ /* 0x040fe20003f06070 */
[----:B------:R-:W-:Y:S01]  /*0790*/  VIADD R8, R8, 0x1 ;  /* 0x0000000108087836 */ /* 0x000fe20000000000 */
[----:B------:R-:W-:-:S04]  /*07a0*/  SHF.R.S32.HI R4, RZ, 0x1f, R5 ;  /* 0x0000001fff047819 */ /* 0x000fc80000011405 */
[----:B------:R-:W-:Y:S02]  /*07b0*/  LOP3.LUT R9, R8, 0xf, RZ, 0xc0, !PT ;  /* 0x0000000f08097812 */ /* 0x000fe400078ec0ff */
[----:B0-----:R-:W-:-:S04]  /*07c0*/  IADD3 R2, P1, PT, R35, R6, RZ ;  /* 0x0000000623027210 */ /* 0x001fc80007f3e0ff */
[----:B------:R-:W-:Y:S01]  /*07d0*/  IADD3.X R3, PT, PT, R33, R7, RZ, P1, !PT ;  /* 0x0000000721037210 */ /* 0x000fe20000ffe4ff */
[----:B------:R-:W-:-:S04]  /*07e0*/  IMAD.MOV.U32 R18, RZ, RZ, R2 ;  /* 0x000000ffff127224 */ /* 0x000fc800078e0002 */
[----:B------:R-:W-:Y:S01]  /*07f0*/  IMAD.MOV.U32 R29, RZ, RZ, R3 ;  /* 0x000000ffff1d7224 */ /* 0x000fe200078e0003 */
[----:B------:R-:W-:Y:S06]  /*0800*/  @!P0 BRA `(.L_x_7) ;  /* 0x00000004000c8947 */ /* 0x000fec0003800000 */
[----:B------:R-:W-:Y:S01]  /*0810*/  LOP3.LUT R36, R8, 0x7ffffff0, RZ, 0xc0, !PT ;  /* 0x7ffffff008247812 */ /* 0x000fe200078ec0ff */
[----:B------:R-:W-:Y:S01]  /*0820*/  BSSY.RECONVERGENT B1, `(.L_x_8) ;  /* 0x000003f000017945 */ /* 0x000fe20003800200 */
[C-C-:B------:R-:W-:Y:S01]  /*0830*/  SHF.L.U64.HI R10, R5.reuse, 0x6, R4.reuse ;  /* 0x00000006050a7819 */ /* 0x140fe20000010204 */
[C---:B------:R-:W-:Y:S01]  /*0840*/  IMAD.SHL.U32 R41, R5.reuse, 0x4, RZ ;  /* 0x0000000405297824 */ /* 0x040fe200078e00ff */
[----:B------:R-:W-:Y:S01]  /*0850*/  SHF.L.U64.HI R11, R5, 0x2, R4 ;  /* 0x00000002050b7819 */ /* 0x000fe20000010204 */
[----:B------:R-:W-:Y:S02]  /*0860*/  IMAD.MOV.U32 R34, RZ, RZ, R2 ;  /* 0x000000ffff227224 */ /* 0x000fe400078e0002 */
[----:B------:R-:W-:Y:S02]  /*0870*/  IMAD.MOV.U32 R32, RZ, RZ, R3 ;  /* 0x000000ffff207224 */ /* 0x000fe400078e0003 */
[----:B------:R-:W-:-:S07]  /*0880*/  IMAD.MOV R36, RZ, RZ, -R36 ;  /* 0x000000ffff247224 */ /* 0x000fce00078e0a24 */
.L_x_9:
[----:B--2---:R-:W-:Y:S01]  /*0890*/  IADD3 R18, P0, PT, R34, R41, RZ ;  /* 0x0000002922127210 */ /* 0x004fe20007f1e0ff */
[----:B------:R-:W-:Y:S01]  /*08a0*/  IMAD.MOV.U32 R45, RZ, RZ, 0x7fffffff ;  /* 0x7fffffffff2d7424 */ /* 0x000fe200078e00ff */
[-C--:B------:R-:W-:Y:S01]  /*08b0*/  MOV R30, R34.reuse ;  /* 0x00000022001e7202 */ /* 0x080fe20000000f00 */
[----:B------:R-:W-:Y:S01]  /*08c0*/  IMAD.MOV.U32 R31, RZ, RZ, R32 ;  /* 0x000000ffff1f7224 */ /* 0x000fe200078e0020 */
[----:B------:R-:W-:Y:S01]  /*08d0*/  IADD3.X R19, PT, PT, R32, R11, RZ, P0, !PT ;  /* 0x0000000b20137210 */ /* 0x000fe200007fe4ff */
[----:B------:R-:W-:Y:S01]  /*08e0*/  VIADD R36, R36, 0x10 ;  /* 0x0000001024247836 */ /* 0x000fe20000000000 */
[-C--:B------:R-:W-:Y:S02]  /*08f0*/  IADD3 R22, P0, PT, R18, R41.reuse, RZ ;  /* 0x0000002912167210 */ /* 0x080fe40007f1e0ff */
[----:B------:R0:W-:Y:S03]  /*0900*/  STG.E desc[UR4][R30.64], R45 ;  /* 0x0000002d1e007986 */ /* 0x0001e6000c101904 */
[--C-:B------:R-:W-:Y:S01]  /*0910*/  IMAD.X R23, R19, 0x1, R11.reuse, P0 ;  /* 0x0000000113177824 */ /* 0x100fe200000e060b */
[-C--:B------:R-:W-:Y:S01]  /*0920*/  IADD3 R26, P0, PT, R22, R41.reuse, RZ ;  /* 0x00000029161a7210 */ /* 0x080fe20007f1e0ff */
[----:B------:R-:W-:Y:S04]  /*0930*/  STG.E desc[UR4][R18.64], R45 ;  /* 0x0000002d12007986 */ /* 0x000fe8000c101904 */
        /* <DEDUP_REMOVED lines=17> */
[----:B------:R1:W-:Y:S04]  /*0a50*/  STG.E desc[UR4][R20.64], R45 ;  /* 0x0000002d14007986 */ /* 0x0003e8000c101904 */
[--C-:B------:R-:W-:Y:S01]  /*0a60*/  IMAD.X R39, R29, 0x1, R11.reuse, P0 ;  /* 0x000000011d277824 */ /* 0x100fe200000e060b */
[-C--:B------:R-:W-:Y:S01]  /*0a70*/  IADD3 R42, P0, PT, R38, R41.reuse, RZ ;  /* 0x00000029262a7210 */ /* 0x080fe20007f1e0ff */
[----:B------:R2:W-:Y:S04]  /*0a80*/  STG.E desc[UR4][R28.64], R45 ;  /* 0x0000002d1c007986 */ /* 0x0005e8000c101904 */
[----:B------:R-:W-:Y:S01]  /*0a90*/  IMAD.X R43, R39, 0x1, R11, P0 ;  /* 0x00000001272b7824 */ /* 0x000fe200000e060b */
[----:B0-----:R-:W-:Y:S01]  /*0aa0*/  IADD3 R30, P0, PT, R42, R41, RZ ;  /* 0x000000292a1e7210 */ /* 0x001fe20007f1e0ff */
[----:B------:R2:W-:Y:S01]  /*0ab0*/  STG.E desc[UR4][R38.64], R45 ;  /* 0x0000002d26007986 */ /* 0x0005e2000c101904 */
[----:B-1----:R-:W-:-:S03]  /*0ac0*/  LEA R20, P1, R5, R34, 0x6 ;  /* 0x0000002205147211 */ /* 0x002fc600078230ff */
[----:B------:R-:W-:Y:S01]  /*0ad0*/  IMAD.X R31, R43, 0x1, R11, P0 ;  /* 0x000000012b1f7824 */ /* 0x000fe200000e060b */
[----:B------:R-:W-:Y:S01]  /*0ae0*/  IADD3 R18, P0, PT, R30, R41, RZ ;  /* 0x000000291e127210 */ /* 0x000fe20007f1e0ff */
[----:B------:R2:W-:Y:S01]  /*0af0*/  STG.E desc[UR4][R42.64], R45 ;  /* 0x0000002d2a007986 */ /* 0x0005e2000c101904 */
[----:B------:R-:W-:Y:S02]  /*0b00*/  IMAD.X R21, R32, 0x1, R10, P1 ;  /* 0x0000000120157824 */ /* 0x000fe400008e060a */
[----:B------:R-:W-:Y:S01]  /*0b10*/  IADD3.X R19, PT, PT, R31, R11, RZ, P0, !PT ;  /* 0x0000000b1f137210 */ /* 0x000fe200007fe4ff */
[----:B------:R2:W-:Y:S01]  /*0b20*/  STG.E desc[UR4][R30.64], R45 ;  /* 0x0000002d1e007986 */ /* 0x0005e2000c101904 */
[----:B------:R-:W-:-:S03]  /*0b30*/  IADD3 R22, P0, PT, R18, R41, RZ ;  /* 0x0000002912167210 */ /* 0x000fc60007f1e0ff */
[----:B------:R2:W-:Y:S02]  /*0b40*/  STG.E desc[UR4][R18.64], R45 ;  /* 0x0000002d12007986 */ /* 0x0005e4000c101904 */
[----:B------:R-:W-:Y:S01]  /*0b50*/  IMAD.X R23, R19, 0x1, R11, P0 ;  /* 0x0000000113177824 */ /* 0x000fe200000e060b */
[----:B------:R-:W-:-:S04]  /*0b60*/  IADD3 R16, P0, PT, R22, R41, RZ ;  /* 0x0000002916107210 */ /* 0x000fc80007f1e0ff */
[----:B------:R2:W-:Y:S01]  /*0b70*/  STG.E desc[UR4][R22.64], R45 ;  /* 0x0000002d16007986 */ /* 0x0005e2000c101904 */
[----:B------:R-:W-:Y:S01]  /*0b80*/  IMAD.X R17, R23, 0x1, R11, P0 ;  /* 0x0000000117117824 */ /* 0x000fe200000e060b */
[----:B------:R-:W-:-:S04]  /*0b90*/  IADD3 R12, P0, PT, R16, R41, RZ ;  /* 0x00000029100c7210 */ /* 0x000fc80007f1e0ff */
[----:B------:R2:W-:Y:S01]  /*0ba0*/  STG.E desc[UR4][R16.64], R45 ;  /* 0x0000002d10007986 */ /* 0x0005e2000c101904 */
[--C-:B------:R-:W-:Y:S01]  /*0bb0*/  IMAD.X R13, R17, 0x1, R11.reuse, P0 ;  /* 0x00000001110d7824 */ /* 0x100fe200000e060b */
[----:B------:R-:W-:Y:S02]  /*0bc0*/  ISETP.NE.AND P0, PT, R36, RZ, PT ;  /* 0x000000ff2400720c */ /* 0x000fe40003f05270 */
[----:B------:R-:W-:Y:S02]  /*0bd0*/  IADD3 R34, P2, PT, R12, R41, RZ ;  /* 0x000000290c227210 */ /* 0x000fe40007f5e0ff */
[----:B------:R2:W-:Y:S03]  /*0be0*/  STG.E desc[UR4][R12.64], R45 ;  /* 0x0000002d0c007986 */ /* 0x0005e6000c101904 */
[----:B------:R-:W-:-:S06]  /*0bf0*/  IMAD.X R32, R13, 0x1, R11, P2 ;  /* 0x000000010d207824 */ /* 0x000fcc00010e060b */
[----:B------:R-:W-:Y:S05]  /*0c00*/  @P0 BRA `(.L_x_9) ;  /* 0xfffffffc00200947 */ /* 0x000fea000383ffff */
[----:B------:R-:W-:Y:S05]  /*0c10*/  BSYNC.RECONVERGENT B1 ;  /* 0x0000000000017941 */ /* 0x000fea0003800200 */
.L_x_8:
[----:B--2---:R-:W-:Y:S01]  /*0c20*/  MOV R18, R20 ;  /* 0x0000001400127202 */ /* 0x004fe20000000f00 */
[----:B------:R-:W-:-:S07]  /*0c30*/  IMAD.MOV.U32 R29, RZ, RZ, R21 ;  /* 0x000000ffff1d7224 */ /* 0x000fce00078e0015 */
.L_x_7:
[----:B------:R-:W-:Y:S05]  /*0c40*/  BSYNC.RECONVERGENT B0 ;  /* 0x0000000000007941 */ /* 0x000fea0003800200 */
.L_x_6:
[----:B------:R-:W-:Y:S01]  /*0c50*/  ISETP.NE.AND P0, PT, R9, RZ, PT ;  /* 0x000000ff0900720c */ /* 0x000fe20003f05270 */
[----:B------:R-:W-:-:S12]  /*0c60*/  BSSY.RECONVERGENT B0, `(.L_x_10) ;  /* 0x0000048000007945 */ /* 0x000fd80003800200 */
[----:B------:R-:W-:Y:S05]  /*0c70*/  @!P0 BRA `(.L_x_11) ;  /* 0x0000000400188947 */ /* 0x000fea0003800000 */
[----:B------:R-:W-:Y:S01]  /*0c80*/  ISETP.GE.U32.AND P1, PT, R9, 0x8, PT ;  /* 0x000000080900780c */ /* 0x000fe20003f26070 */
[----:B------:R-:W-:Y:S01]  /*0c90*/  BSSY.RECONVERGENT B1, `(.L_x_12) ;  /* 0x0000020000017945 */ /* 0x000fe20003800200 */
[----:B------:R-:W-:-:S04]  /*0ca0*/  LOP3.LUT R28, R8, 0x7, RZ, 0xc0, !PT ;  /* 0x00000007081c7812 */ /* 0x000fc800078ec0ff */
[----:B------:R-:W-:-:S07]  /*0cb0*/  ISETP.NE.AND P0, PT, R28, RZ, PT ;  /* 0x000000ff1c00720c */ /* 0x000fce0003f05270 */
[----:B------:R-:W-:Y:S06]  /*0cc0*/  @!P1 BRA `(.L_x_13) ;  /* 0x0000000000709947 */ /* 0x000fec0003800000 */
[C---:B------:R-:W-:Y:S01]  /*0cd0*/  IMAD.SHL.U32 R39, R5.reuse, 0x4, RZ ;  /* 0x0000000405277824 */ /* 0x040fe200078e00ff */
[----:B------:R-:W-:Y:S01]  /*0ce0*/  SHF.L.U64.HI R31, R5, 0x2, R4 ;  /* 0x00000002051f7819 */ /* 0x000fe20000010204 */
[----:B------:R-:W-:Y:S01]  /*0cf0*/  IMAD.MOV.U32 R9, RZ, RZ, 0x7fffffff ;  /* 0x7fffffffff097424 */ /* 0x000fe200078e00ff */
[----:B------:R-:W-:Y:S02]  /*0d00*/  MOV R19, R29 ;  /* 0x0000001d00137202 */ /* 0x000fe40000000f00 */
        /* <DEDUP_REMOVED lines=21> */
[----:B0-----:R-:W-:-:S04]  /*0e60*/  IADD3 R18, P1, PT, R26, R39, RZ ;  /* 0x000000271a127210 */ /* 0x001fc80007f3e0ff */
[----:B------:R1:W-:Y:S01]  /*0e70*/  STG.E desc[UR4][R26.64], R9 ;  /* 0x000000091a007986 */ /* 0x0003e2000c101904 */
[----:B------:R-:W-:-:S08]  /*0e80*/  IMAD.X R29, R27, 0x1, R31, P1 ;  /* 0x000000011b1d7824 */ /* 0x000fd000008e061f */
.L_x_13:
[----:B------:R-:W-:Y:S05]  /*0e90*/  BSYNC.RECONVERGENT B1 ;  /* 0x0000000000017941 */ /* 0x000fea0003800200 */
.L_x_12:
[----:B------:R-:W-:Y:S05]  /*0ea0*/  @!P0 BRA `(.L_x_11) ;  /* 0x00000000008c8947 */ /* 0x000fea0003800000 */
[----:B------:R-:W-:Y:S01]  /*0eb0*/  ISETP.GE.U32.AND P1, PT, R28, 0x4, PT ;  /* 0x000000041c00780c */ /* 0x000fe20003f26070 */
[----:B------:R-:W-:Y:S01]  /*0ec0*/  BSSY.RECONVERGENT B1, `(.L_x_14) ;  /* 0x0000015000017945 */ /* 0x000fe20003800200 */
[----:B------:R-:W-:-:S04]  /*0ed0*/  LOP3.LUT R19, R8, 0x3, RZ, 0xc0, !PT ;  /* 0x0000000308137812 */ /* 0x000fc800078ec0ff */
[----:B------:R-:W-:-:S07]  /*0ee0*/  ISETP.NE.AND P0, PT, R19, RZ, PT ;  /* 0x000000ff1300720c */ /* 0x000fce0003f05270 */
[----:B------:R-:W-:Y:S06]  /*0ef0*/  @!P1 BRA `(.L_x_15) ;  /* 0x0000000000449947 */ /* 0x000fec0003800000 */
[C---:B-1----:R-:W-:Y:S01]  /*0f00*/  IMAD.SHL.U32 R25, R5.reuse, 0x4, RZ ;  /* 0x0000000405197824 */ /* 0x042fe200078e00ff */
[----:B------:R-:W-:Y:S01]  /*0f10*/  SHF.L.U64.HI R23, R5, 0x2, R4 ;  /* 0x0000000205177819 */ /* 0x000fe20000010204 */
[----:B------:R-:W-:Y:S02]  /*0f20*/  IMAD.MOV.U32 R21, RZ, RZ, 0x7fffffff ;  /* 0x7fffffffff157424 */ /* 0x000fe400078e00ff */
[----:B------:R-:W-:Y:S01]  /*0f30*/  IMAD.MOV.U32 R8, RZ, RZ, R18 ;  /* 0x000000ffff087224 */ /* 0x000fe200078e0012 */
[----:B------:R-:W-:Y:S01]  /*0f40*/  IADD3 R10, P1, PT, R25, R18, RZ ;  /* 0x00000012190a7210 */ /* 0x000fe20007f3e0ff */
[----:B------:R-:W-:-:S03]  /*0f50*/  IMAD.MOV.U32 R9, RZ, RZ, R29 ;  /* 0x000000ffff097224 */ /* 0x000fc600078e001d */
[----:B------:R-:W-:Y:S02]  /*0f60*/  IADD3.X R11, PT, PT, R23, R29, RZ, P1, !PT ;  /* 0x0000001d170b7210 */ /* 0x000fe40000ffe4ff */
[-C--:B------:R-:W-:Y:S01]  /*0f70*/  IADD3 R12, P1, PT, R10, R25.reuse, RZ ;  /* 0x000000190a0c7210 */ /* 0x080fe20007f3e0ff */
[----:B------:R0:W-:Y:S04]  /*0f80*/  STG.E desc[UR4][R8.64], R21 ;  /* 0x0000001508007986 */ /* 0x0001e8000c101904 */
[--C-:B------:R-:W-:Y:S01]  /*0f90*/  IMAD.X R13, R11, 0x1, R23.reuse, P1 ;  /* 0x000000010b0d7824 */ /* 0x100fe200008e0617 */
[-C--:B------:R-:W-:Y:S01]  /*0fa0*/  IADD3 R16, P1, PT, R12, R25.reuse, RZ ;  /* 0x000000190c107210 */ /* 0x080fe20007f3e0ff */
[----:B------:R0:W-:Y:S04]  /*0fb0*/  STG.E desc[UR4][R10.64], R21 ;  /* 0x000000150a007986 */ /* 0x0001e8000c101904 */
[----:B------:R-:W-:Y:S01]  /*0fc0*/  IMAD.X R17, R13, 0x1, R23, P1 ;  /* 0x000000010d117824 */ /* 0x000fe200008e0617 */
[----:B------:R0:W-:Y:S01]  /*0fd0*/  STG.E desc[UR4][R12.64], R21 ;  /* 0x000000150c007986 */ /* 0x0001e2000c101904 */
[----:B------:R-:W-:-:S03]  /*0fe0*/  IADD3 R18, P1, PT, R16, R25, RZ ;  /* 0x0000001910127210 */ /* 0x000fc60007f3e0ff */
[----:B------:R0:W-:Y:S02]  /*0ff0*/  STG.E desc[UR4][R16.64], R21 ;  /* 0x0000001510007986 */ /* 0x0001e4000c101904 */
[----:B------:R-:W-:-:S08]  /*1000*/  IMAD.X R29, R17, 0x1, R23, P1 ;  /* 0x00000001111d7824 */ /* 0x000fd000008e0617 */
.L_x_15:
[----:B------:R-:W-:Y:S05]  /*1010*/  BSYNC.RECONVERGENT B1 ;  /* 0x0000000000017941 */ /* 0x000fea0003800200 */
.L_x_14:
[----:B------:R-:W-:Y:S05]  /*1020*/  @!P0 BRA `(.L_x_11) ;  /* 0x00000000002c8947 */ /* 0x000fea0003800000 */
[----:B------:R-:W-:Y:S01]  /*1030*/  IADD3 R19, PT, PT, -R19, RZ, RZ ;  /* 0x000000ff13137210 */ /* 0x000fe20007ffe1ff */
[----:B01----:R-:W-:Y:S01]  /*1040*/  IMAD.MOV.U32 R11, RZ, RZ, 0x7fffffff ;  /* 0x7fffffffff0b7424 */ /* 0x003fe200078e00ff */
[----:B------:R-:W-:-:S07]  /*1050*/  SHF.L.U64.HI R10, R5, 0x2, R4 ;  /* 0x00000002050a7819 */ /* 0x000fce0000010204 */
.L_x_16:
[----:B------:R-:W-:Y:S01]  /*1060*/  IMAD.MOV.U32 R8, RZ, RZ, R18 ;  /* 0x000000ffff087224 */ /* 0x000fe200078e0012 */
[----:B------:R-:W-:Y:S01]  /*1070*/  LEA R18, P1, R5, R18, 0x2 ;  /* 0x0000001205127211 */ /* 0x000fe200078210ff */
[----:B------:R-:W-:Y:S02]  /*1080*/  IMAD.MOV.U32 R9, RZ, RZ, R29 ;  /* 0x000000ffff097224 */ /* 0x000fe400078e001d */
[----:B------:R-:W-:Y:S02]  /*1090*/  VIADD R19, R19, 0x1 ;  /* 0x0000000113137836 */ /* 0x000fe40000000000 */
[----:B------:R-:W-:Y:S01]  /*10a0*/  IMAD.X R29, R29, 0x1, R10, P1 ;  /* 0x000000011d1d7824 */ /* 0x000fe200008e060a */
[----:B------:R2:W-:Y:S02]  /*10b0*/  STG.E desc[UR4][R8.64], R11 ;  /* 0x0000000b08007986 */ /* 0x0005e4000c101904 */
[----:B------:R-:W-:-:S13]  /*10c0*/  ISETP.NE.AND P0, PT, R19, RZ, PT ;  /* 0x000000ff1300720c */ /* 0x000fda0003f05270 */
[----:B--2---:R-:W-:Y:S05]  /*10d0*/  @P0 BRA `(.L_x_16) ;  /* 0xfffffffc00e00947 */ /* 0x004fea000383ffff */
.L_x_11:
[----:B------:R-:W-:Y:S05]  /*10e0*/  BSYNC.RECONVERGENT B0 ;  /* 0x0000000000007941 */ /* 0x000fea0003800200 */
.L_x_10:
[----:B------:R-:W-:-:S05]  /*10f0*/  VIADD R29, R37, 0x1 ;  /* 0x00000001251d7836 */ /* 0x000fca0000000000 */
[----:B------:R-:W-:-:S13]  /*1100*/  ISETP.GE.U32.AND P0, PT, R29, R0, PT ;  /* 0x000000001d00720c */ /* 0x000fda0003f06070 */
[----:B------:R-:W-:Y:S05]  /*1110*/  @P0 EXIT ;  /* 0x000000000000094d */ /* 0x000fea0003800000 */
[----:B------:R-:W2:Y:S01]  /*1120*/  LDCU.128 UR8, c[0x0][0x380] ;  /* 0x00007000ff0877ac */ /* 0x000ea20008000c00 */
[----:B01----:R-:W-:-:S04]  /*1130*/  IMAD.WIDE.U32 R8, R37, R5, R14 ;  /* 0x0000000525087225 */ /* 0x003fc800078e000e */
[----:B------:R-:W-:Y:S01]  /*1140*/  IMAD R9, R37, R4, R9 ;  /* 0x0000000425097224 */ /* 0x000fe200078e0209 */
[----:B------:R-:W-:-:S04]  /*1150*/  SHF.L.U32 R18, R8, 0x2, RZ ;  /* 0x0000000208127819 */ /* 0x000fc800000006ff */
[----:B------:R-:W-:Y:S02]  /*1160*/  SHF.L.U64.HI R8, R8, 0x2, R9 ;  /* 0x0000000208087819 */ /* 0x000fe40000010209 */
[C---:B--2---:R-:W-:Y:S02]  /*1170*/  IADD3 R16, P0, PT, R18.reuse, UR8, RZ ;  /* 0x0000000812107c10 */ /* 0x044fe4000ff1e0ff */
[----:B------:R-:W-:Y:S02]  /*1180*/  IADD3 R18, P1, PT, R18, UR10, RZ ;  /* 0x0000000a12127c10 */ /* 0x000fe4000ff3e0ff */
[C---:B------:R-:W-:Y:S02]  /*1190*/  IADD3.X R17, PT, PT, R8.reuse, UR9, RZ, P0, !PT ;  /* 0x0000000908117c10 */ /* 0x040fe400087fe4ff */
[----:B------:R-:W-:-:S03]  /*11a0*/  IADD3.X R19, PT, PT, R8, UR11, RZ, P1, !PT ;  /* 0x0000000b08137c10 */ /* 0x000fc60008ffe4ff */
[----:B------:R-:W2:Y:S04]  /*11b0*/  LDG.E.CONSTANT R10, desc[UR4][R16.64] ;  /* 0x00000004100a7981 */ /* 0x000ea8000c1e9900 */
[----:B------:R-:W3:Y:S01]  /*11c0*/  LDG.E.CONSTANT R18, desc[UR4][R18.64] ;  /* 0x0000000412127981 */ /* 0x000ee2000c1e9900 */
[----:B------:R-:W-:Y:S01]  /*11d0*/  LOP3.LUT R13, RZ, R37, RZ, 0x33, !PT ;  /* 0x00000025ff0d7212 */ /* 0x000fe200078e33ff */
[----:B------:R-:W-:Y:S04]  /*11e0*/  BSSY.RECONVERGENT B1, `(.L_x_17) ;  /* 0x0000089000017945 */ /* 0x000fe80003800200 */
[----:B------:R-:W-:-:S05]  /*11f0*/  IMAD.IADD R13, R13, 0x1, R0 ;  /* 0x000000010d0d7824 */ /* 0x000fca00078e0200 */
[----:B------:R-:W-:Y:S01]  /*1200*/  LOP3.LUT P0, R31, R13, 0x3, RZ, 0xc0, !PT ;  /* 0x000000030d1f7812 */ /* 0x000fe2000780c0ff */
[----:B--2---:R-:W-:Y:S08]  /*1210*/  F2F.F64.F32 R10, R10 ;  /* 0x0000000a000a7310 */ /* 0x004ff00000201800 */
[----:B---3--:R-:W0:Y:S02]  /*1220*/  F2F.F64.F32 R8, R18 ;  /* 0x0000001200087310 */ /* 0x008e240000201800 */
[----:B0-----:R-:W-:-:S08]  /*1230*/  DADD R8, R8, R10 ;  /* 0x0000000008087229 */ /* 0x001fd0000000000a */
[----:B------:R-:W-:Y:S01]  /*1240*/  DMUL R12, R8, 0.5 ;  /* 0x3fe00000080c7828 */ /* 0x000fe20000000000 */
[----:B------:R-:W-:Y:S10]  /*1250*/  @!P0 BRA `(.L_x_18) ;  /* 0x0000000800048947 */ /* 0x000ff40003800000 */
[----:B------:R-:W-:Y:S01]  /*1260*/  IMAD.WIDE.U32 R8, R29, R5, RZ ;  /* 0x000000051d087225 */ /* 0x000fe200078e00ff */
[----:B------:R-:W-:Y:S03]  /*1270*/  BSSY.RECONVERGENT B2, `(.L_x_19) ;  /* 0x000007e000027945 */ /* 0x000fe60003800200 */
[----:B------:R-:W-:Y:S01]  /*1280*/  IMAD R5, R4, R29, RZ ;  /* 0x0000001d04057224 */ /* 0x000fe200078e02ff */
[----:B------:R-:W-:Y:S01]  /*1290*/  LEA R32, P0, R8, R6, 0x2 ;  /* 0x0000000608207211 */ /* 0x000fe200078010ff */
[----:B------:R-:W-:Y:S02]  /*12a0*/  IMAD.MOV R31, RZ, RZ, -R31 ;  /* 0x000000ffff1f7224 */ /* 0x000fe400078e0a1f */
[----:B------:R-:W-:Y:S02]  /*12b0*/  IMAD.IADD R28, R9, 0x1, R5 ;  /* 0x00000001091c7824 */ /* 0x000fe400078e0205 */
[----:B------:R-:W-:-:S03]  /*12c0*/  IMAD.MOV.U32 R30, RZ, RZ, R37 ;  /* 0x000000ffff1e7224 */ /* 0x000fc600078e0025 */
[----:B------:R-:W-:-:S07]  /*12d0*/  LEA.HI.X R28, R8, R7, R28, 0x2, P0 ;  /* 0x00000007081c7211 */ /* 0x000fce00000f141c */
.L_x_29:
[----:B0-----:R-:W0:Y:S01]  /*12e0*/  LDCU UR8, c[0x0][0x3a0] ;  /* 0x00007400ff0877ac */ /* 0x001e220008000800 */
[----:B-1----:R-:W-:Y:S01]  /*12f0*/  IMAD R5, R4, R29, RZ ;  /* 0x0000001d04057224 */ /* 0x002fe200078e02ff */
[----:B------:R-:W1:Y:S01]  /*1300*/  LDCU.128 UR12, c[0x0][0x380] ;  /* 0x00007000ff0c77ac */ /* 0x000e620008000c00 */
[----:B--2---:R-:W2:Y:S01]  /*1310*/  LDCU.64 UR6, c[0x0][0x390] ;  /* 0x00007200ff0677ac */ /* 0x004ea20008000a00 */
[----:B0-----:R-:W-:-:S04]  /*1320*/  IMAD.WIDE.U32 R6, R29, UR8, RZ ;  /* 0x000000081d067c25 */ /* 0x001fc8000f8e00ff */
[----:B------:R-:W-:Y:S02]  /*1330*/  IMAD.IADD R5, R7, 0x1, R5 ;  /* 0x0000000107057824 */ /* 0x000fe400078e0205 */
[----:B------:R-:W-:-:S03]  /*1340*/  IMAD.SHL.U32 R16, R6, 0x4, RZ ;  /* 0x0000000406107824 */ /* 0x000fc600078e00ff */
[----:B------:R-:W-:Y:S02]  /*1350*/  SHF.L.U64.HI R0, R6, 0x2, R5 ;  /* 0x0000000206007819 */ /* 0x000fe40000010205 */
[C-C-:B-1----:R-:W-:Y:S02]  /*1360*/  IADD3 R8, P2, P3, R35.reuse, UR14, R16.reuse ;  /* 0x0000000e23087c10 */ /* 0x142fe4000fb5e010 */
[----:B------:R-:W-:Y:S02]  /*1370*/  IADD3 R6, P1, P0, R35, UR12, R16 ;  /* 0x0000000c23067c10 */ /* 0x000fe4000f83e010 */
[----:B------:R-:W-:Y:S02]  /*1380*/  IADD3.X R9, PT, PT, R33, UR15, R0, P2, P3 ;  /* 0x0000000f21097c10 */ /* 0x000fe400097e6400 */
[----:B--2---:R-:W-:Y:S02]  /*1390*/  IADD3 R16, P2, P3, R35, UR6, R16 ;  /* 0x0000000623107c10 */ /* 0x004fe4000fb5e010 */
[C-C-:B------:R-:W-:Y:S01]  /*13a0*/  IADD3.X R7, PT, PT, R33.reuse, UR13, R0.reuse, P1, P0 ;  /* 0x0000000d21077c10 */ /* 0x140fe20008fe0400 */
[----:B------:R-:W2:Y:S01]  /*13b0*/  LDG.E.CONSTANT R8, desc[UR4][R8.64] ;  /* 0x0000000408087981 */ /* 0x000ea2000c1e9900 */
[----:B------:R-:W-:-:S03]  /*13c0*/  IADD3.X R17, PT, PT, R33, UR7, R0, P2, P3 ;  /* 0x0000000721117c10 */ /* 0x000fc600097e6400 */
[----:B------:R-:W3:Y:S04]  /*13d0*/  LDG.E.CONSTANT R6, desc[UR4][R6.64] ;  /* 0x0000000406067981 */ /* 0x000ee8000c1e9900 */
[----:B------:R-:W4:Y:S01]  /*13e0*/  LDG.E.CONSTANT R5, desc[UR4][R16.64] ;  /* 0x0000000410057981 */ /* 0x000f22000c1e9900 */
[----:B------:R-:W-:Y:S01]  /*13f0*/  IADD3 R10, P1, PT, R35, R32, RZ ;  /* 0x00000020230a7210 */ /* 0x000fe20007f3e0ff */
[----:B------:R-:W-:Y:S01]  /*1400*/  VIADD R31, R31, 0x1 ;  /* 0x000000011f1f7836 */ /* 0x000fe20000000000 */
[----:B------:R-:W-:Y:S02]  /*1410*/  BSSY.RECONVERGENT B3, `(.L_x_20) ;  /* 0x000005e000037945 */ /* 0x000fe40003800200 */
[----:B------:R-:W-:Y:S02]  /*1420*/  IADD3.X R11, PT, PT, R33, R28, RZ, P1, !PT ;  /* 0x0000001c210b7210 */ /* 0x000fe40000ffe4ff */
[----:B------:R-:W-:-:S02]  /*1430*/  ISETP.NE.AND P1, PT, R31, RZ, PT ;  /* 0x000000ff1f00720c */ /* 0x000fc40003f25270 */
[----:B--2---:R-:W-:-:S04]  /*1440*/  FSETP.NAN.AND P0, PT, |R8|, |R8|, PT ;  /* 0x400000080800720b */ /* 0x004fc80003f08200 */
[----:B---3--:R-:W-:-:S04]  /*1450*/  FSETP.NUM.AND P0, PT, |R6|, |R6|, !P0 ;  /* 0x400000060600720b */ /* 0x008fc80004707200 */
[----:B----4-:R-:W-:-:S13]  /*1460*/  FSETP.NUM.AND P0, PT, |R5|, |R5|, P0 ;  /* 0x400000050500720b */ /* 0x010fda0000707200 */
[----:B------:R-:W-:-:S05]  /*1470*/  @!P0 IMAD.MOV.U32 R19, RZ, RZ, 0x7fffffff ;  /* 0x7fffffffff138424 */ /* 0x000fca00078e00ff */
[----:B------:R0:W-:Y:S01]  /*1480*/  @!P0 STG.E desc[UR4][R10.64], R19 ;  /* 0x000000130a008986 */ /* 0x0001e2000c101904 */
[----:B------:R-:W-:Y:S05]  /*1490*/  @!P0 BRA `(.L_x_21) ;  /* 0x0000000400548947 */ /* 0x000fea0003800000 */
[----:B------:R-:W-:Y:S08]  /*14a0*/  F2F.F64.F32 R6, R6 ;  /* 0x0000000600067310 */ /* 0x000ff00000201800 */
[----:B------:R-:W1:Y:S02]  /*14b0*/  F2F.F64.F32 R8, R8 ;  /* 0x0000000800087310 */ /* 0x000e640000201800 */
[----:B-1----:R-:W-:-:S02]  /*14c0*/  DADD R24, R6, -R8 ;  /* 0x0000000006187229 */ /* 0x002fc40000000808 */
[----:B------:R-:W-:-:S06]  /*14d0*/  DADD R26, R6, R8 ;  /* 0x00000000061a7229 */ /* 0x000fcc0000000008 */
[----:B------:R-:W-:Y:S02]  /*14e0*/  DSETP.NEU.AND P0, PT, R24, RZ, PT ;  /* 0x000000ff1800722a */ /* 0x000fe40003f0d000 */
[----:B------:R-:W-:-:S12]  /*14f0*/  DMUL R26, R26, 0.5 ;  /* 0x3fe000001a1a7828 */ /* 0x000fd80000000000 */
[----:B------:R-:W-:Y:S05]  /*1500*/  @!P0 BRA `(.L_x_22) ;  /* 0x0000000400288947 */ /* 0x000fea0003800000 */
[----:B------:R-:W1:Y:S01]  /*1510*/  MUFU.RCP64H R7, 10000 ;  /* 0x40c3880000077908 */ /* 0x000e620000001800 */
[----:B------:R-:W-:Y:S01]  /*1520*/  IMAD.MOV.U32 R16, RZ, RZ, 0x0 ;  /* 0x00000000ff107424 */ /* 0x000fe200078e00ff */
[----:B------:R-:W-:Y:S01]  /*1530*/  BSSY.RECONVERGENT B4, `(.L_x_23) ;  /* 0x0000018000047945 */ /* 0x000fe20003800200 */
[----:B------:R-:W-:Y:S02]  /*1540*/  IMAD.MOV.U32 R17, RZ, RZ, 0x40c38800 ;  /* 0x40c38800ff117424 */ /* 0x000fe400078e00ff */
[----:B------:R-:W-:-:S06]  /*1550*/  IMAD.MOV.U32 R6, RZ, RZ, 0x1 ;  /* 0x00000001ff067424 */ /* 0x000fcc00078e00ff */
[----:B-1----:R-:W-:-:S08]  /*1560*/  DFMA R8, R6, -R16, 1 ;  /* 0x3ff000000608742b */ /* 0x002fd00000000810 */
[----:B------:R-:W-:-:S08]  /*1570*/  DFMA R8, R8, R8, R8 ;  /* 0x000000080808722b */ /* 0x000fd00000000008 */
[----:B------:R-:W-:Y:S01]  /*1580*/  DFMA R8, R6, R8, R6 ;  /* 0x000000080608722b */ /* 0x000fe20000000006 */
[----:B------:R-:W1:Y:S07]  /*1590*/  F2F.F64.F32 R6, R5 ;  /* 0x0000000500067310 */ /* 0x000e6e0000201800 */
[----:B------:R-:W-:-:S08]  /*15a0*/  DFMA R16, R8, -R16, 1 ;  /* 0x3ff000000810742b */ /* 0x000fd00000000810 */
[----:B------:R-:W-:Y:S01]  /*15b0*/  DFMA R16, R8, R16, R8 ;  /* 0x000000100810722b */ /* 0x000fe20000000008 */
[----:B-1----:R-:W-:-:S07]  /*15c0*/  FSETP.GEU.AND P2, PT, |R7|, 6.5827683646048100446e-37, PT ;  /* 0x036000000700780b */ /* 0x002fce0003f4e200 */
[----:B------:R-:W-:-:S08]  /*15d0*/  DMUL R20, R6, R16 ;  /* 0x0000001006147228 */ /* 0x000fd00000000000 */
[----:B------:R-:W-:-:S08]  /*15e0*/  DFMA R8, R20, -10000, R6 ;  /* 0xc0c388001408782b */ /* 0x000fd00000000006 */
[----:B------:R-:W-:-:S10]  /*15f0*/  DFMA R20, R16, R8, R20 ;  /* 0x000000081014722b */ /* 0x000fd40000000014 */
[----:B------:R-:W-:-:S05]  /*1600*/  FFMA R0, RZ, 6.1103515625, R21 ;  /* 0x40c38800ff007823 */ /* 0x000fca0000000015 */
[----:B------:R-:W-:-:S13]  /*1610*/  FSETP.GT.AND P0, PT, |R0|, 1.469367938527859385e-39, PT ;  /* 0x001000000000780b */ /* 0x000fda0003f04200 */
[----:B------:R-:W-:Y:S05]  /*1620*/  @P0 BRA P2, `(.L_x_24) ;  /* 0x0000000000200947 */ /* 0x000fea0001000000 */
[----:B------:R-:W-:Y:S01]  /*1630*/  IMAD.MOV.U32 R20, RZ, RZ, R6 ;  /* 0x000000ffff147224 */ /* 0x000fe200078e0006 */
[----:B------:R-:W-:Y:S01]  /*1640*/  MOV R21, R7 ;  /* 0x0000000700157202 */ /* 0x000fe20000000f00 */
[----:B------:R-:W-:Y:S01]  /*1650*/  IMAD.MOV.U32 R18, RZ, RZ, RZ ;  /* 0x000000ffff127224 */ /* 0x000fe200078e00ff */
[----:B------:R-:W-:Y:S01]  /*1660*/  MOV R0, 0x1690 ;  /* 0x0000169000007802 */ /* 0x000fe20000000f00 */
[----:B0-----:R-:W-:-:S07]  /*1670*/  IMAD.MOV.U32 R19, RZ, RZ, 0x40c38800 ;  /* 0x40c38800ff137424 */ /* 0x001fce00078e00ff */
[----:B------:R-:W-:Y:S05]  /*1680*/  CALL.REL.NOINC `($__internal_0_$__cuda_sm20_div_rn_f64_full) ;  /* 0x0000002000407944 */ /* 0x000fea0003c00000 */
[----:B------:R-:W-:Y:S02]  /*1690*/  IMAD.MOV.U32 R20, RZ, RZ, R6 ;  /* 0x000000ffff147224 */ /* 0x000fe400078e0006 */
[----:B------:R-:W-:-:S07]  /*16a0*/  IMAD.MOV.U32 R21, RZ, RZ, R5 ;  /* 0x000000ffff157224 */ /* 0x000fce00078e0005 */
.L_x_24:
[----:B------:R-:W-:Y:S05]  /*16b0*/  BSYNC.RECONVERGENT B4 ;  /* 0x0000000000047941 */ /* 0x000fea0003800200 */
.L_x_23:
[----:B------:R-:W1:Y:S01]  /*16c0*/  MUFU.RCP64H R7, R25 ;  /* 0x0000001900077308 */ /* 0x000e620000001800 */
[----:B------:R-:W-:Y:S01]  /*16d0*/  IMAD.MOV.U32 R6, RZ, RZ, 0x1 ;  /* 0x00000001ff067424 */ /* 0x000fe200078e00ff */
[----:B------:R-:W-:Y:S01]  /*16e0*/  FSETP.GEU.AND P2, PT, |R21|, 6.5827683646048100446e-37, PT ;  /* 0x036000001500780b */ /* 0x000fe20003f4e200 */
[----:B------:R-:W-:Y:S04]  /*16f0*/  BSSY.RECONVERGENT B4, `(.L_x_25) ;  /* 0x0000012000047945 */ /* 0x000fe80003800200 */
[----:B-1----:R-:W-:-:S08]  /*1700*/  DFMA R8, -R24, R6, 1 ;  /* 0x3ff000001808742b */ /* 0x002fd00000000106 */
[----:B------:R-:W-:-:S08]  /*1710*/  DFMA R8, R8, R8, R8 ;  /* 0x000000080808722b */ /* 0x000fd00000000008 */
[----:B------:R-:W-:-:S08]  /*1720*/  DFMA R8, R6, R8, R6 ;  /* 0x000000080608722b */ /* 0x000fd00000000006 */
[----:B------:R-:W-:-:S08]  /*1730*/  DFMA R6, -R24, R8, 1 ;  /* 0x3ff000001806742b */ /* 0x000fd00000000108 */
[----:B------:R-:W-:-:S08]  /*1740*/  DFMA R6, R8, R6, R8 ;  /* 0x000000060806722b */ /* 0x000fd00000000008 */
[----:B0-----:R-:W-:-:S08]  /*1750*/  DMUL R18, R6, R20 ;  /* 0x0000001406127228 */ /* 0x001fd00000000000 */
[----:B------:R-:W-:-:S08]  /*1760*/  DFMA R8, -R24, R18, R20 ;  /* 0x000000121808722b */ /* 0x000fd00000000114 */
[----:B------:R-:W-:-:S10]  /*1770*/  DFMA R18, R6, R8, R18 ;  /* 0x000000080612722b */ /* 0x000fd40000000012 */
[----:B------:R-:W-:-:S05]  /*1780*/  FFMA R0, RZ, R25, R19 ;  /* 0x00000019ff007223 */ /* 0x000fca0000000013 */
[----:B------:R-:W-:-:S13]  /*1790*/  FSETP.GT.AND P0, PT, |R0|, 1.469367938527859385e-39, PT ;  /* 0x001000000000780b */ /* 0x000fda0003f04200 */
[----:B------:R-:W-:Y:S05]  /*17a0*/  @P0 BRA P2, `(.L_x_26) ;  /* 0x0000000000180947 */ /* 0x000fea0001000000 */
[----:B------:R-:W-:Y:S01]  /*17b0*/  IMAD.MOV.U32 R18, RZ, RZ, R24 ;  /* 0x000000ffff127224 */ /* 0x000fe200078e0018 */
[----:B------:R-:W-:Y:S02]  /*17c0*/  MOV R19, R25 ;  /* 0x0000001900137202 */ /* 0x000fe40000000f00 */
[----:B------:R-:W-:-:S07]  /*17d0*/  MOV R0, 0x17f0 ;  /* 0x000017f000007802 */ /* 0x000fce0000000f00 */
[----:B------:R-:W-:Y:S05]  /*17e0*/  CALL.REL.NOINC `($__internal_0_$__cuda_sm20_div_rn_f64_full) ;  /* 0x0000001c00e87944 */ /* 0x000fea0003c00000 */
[----:B------:R-:W-:Y:S02]  /*17f0*/  IMAD.MOV.U32 R18, RZ, RZ, R6 ;  /* 0x000000ffff127224 */ /* 0x000fe400078e0006 */
[----:B------:R-:W-:-:S07]  /*1800*/  IMAD.MOV.U32 R19, RZ, RZ, R5 ;  /* 0x000000ffff137224 */ /* 0x000fce00078e0005 */
.L_x_26:
[----:B------:R-:W-:Y:S05]  /*1810*/  BSYNC.RECONVERGENT B4 ;  /* 0x0000000000047941 */ /* 0x000fea0003800200 */
.L_x_25:
[----:B------:R-:W0:Y:S01]  /*1820*/  MUFU.RCP64H R7, R19 ;  /* 0x0000001300077308 */ /* 0x000e220000001800 */
[----:B------:R-:W-:Y:S01]  /*1830*/  IMAD.MOV.U32 R6, RZ, RZ, 0x1 ;  /* 0x00000001ff067424 */ /* 0x000fe200078e00ff */
[----:B------:R-:W-:Y:S01]  /*1840*/  DADD R20, -R12, R26 ;  /* 0x000000000c147229 */ /* 0x000fe2000000011a */
[----:B------:R-:W-:Y:S09]  /*1850*/  BSSY.RECONVERGENT B4, `(.L_x_27) ;  /* 0x0000010000047945 */ /* 0x000ff20003800200 */
[----:B------:R-:W-:Y:S01]  /*1860*/  FSETP.GEU.AND P2, PT, |R21|, 6.5827683646048100446e-37, PT ;  /* 0x036000001500780b */ /* 0x000fe20003f4e200 */
[----:B0-----:R-:W-:-:S08]  /*1870*/  DFMA R8, R6, -R18, 1 ;  /* 0x3ff000000608742b */ /* 0x001fd00000000812 */
[----:B------:R-:W-:-:S08]  /*1880*/  DFMA R8, R8, R8, R8 ;  /* 0x000000080808722b */ /* 0x000fd00000000008 */
[----:B------:R-:W-:-:S08]  /*1890*/  DFMA R8, R6, R8, R6 ;  /* 0x000000080608722b */ /* 0x000fd00000000006 */
[----:B------:R-:W-:-:S08]  /*18a0*/  DFMA R6, R8, -R18, 1 ;  /* 0x3ff000000806742b */ /* 0x000fd00000000812 */
[----:B------:R-:W-:-:S08]  /*18b0*/  DFMA R6, R8, R6, R8 ;  /* 0x000000060806722b */ /* 0x000fd00000000008 */
[----:B------:R-:W-:-:S08]  /*18c0*/  DMUL R8, R20, R6 ;  /* 0x0000000614087228 */ /* 0x000fd00000000000 */
[----:B------:R-:W-:-:S08]  /*18d0*/  DFMA R12, R8, -R18, R20 ;  /* 0x80000012080c722b */ /* 0x000fd00000000014 */
[----:B------:R-:W-:-:S10]  /*18e0*/  DFMA R6, R6, R12, R8 ;  /* 0x0000000c0606722b */ /* 0x000fd40000000008 */
[----:B------:R-:W-:-:S05]  /*18f0*/  FFMA R0, RZ, R19, R7 ;  /* 0x00000013ff007223 */ /* 0x000fca0000000007 */
[----:B------:R-:W-:-:S13]  /*1900*/  FSETP.GT.AND P0, PT, |R0|, 1.469367938527859385e-39, PT ;  /* 0x001000000000780b */ /* 0x000fda0003f04200 */
[----:B------:R-:W-:Y:S05]  /*1910*/  @P0 BRA P2, `(.L_x_28) ;  /* 0x00000000000c0947 */ /* 0x000fea0001000000 */
[----:B------:R-:W-:-:S07]  /*1920*/  MOV R0, 0x1940 ;  /* 0x0000194000007802 */ /* 0x000fce0000000f00 */
[----:B------:R-:W-:Y:S05]  /*1930*/  CALL.REL.NOINC `($__internal_0_$__cuda_sm20_div_rn_f64_full) ;  /* 0x0000001c00947944 */ /* 0x000fea0003c00000 */
[----:B------:R-:W-:-:S07]  /*1940*/  IMAD.MOV.U32 R7, RZ, RZ, R5 ;  /* 0x000000ffff077224 */ /* 0x000fce00078e0005 */
.L_x_28:
[----:B------:R-:W-:Y:S05]  /*1950*/  BSYNC.RECONVERGENT B4 ;  /* 0x0000000000047941 */ /* 0x000fea0003800200 */
.L_x_27:
[----:B------:R-:W0:Y:S01]  /*1960*/  F2F.F32.F64 R7, R6 ;  /* 0x0000000600077310 */ /* 0x000e220000301000 */
[----:B------:R-:W-:Y:S02]  /*1970*/  IMAD.MOV.U32 R12, RZ, RZ, R26 ;  /* 0x000000ffff0c7224 */ /* 0x000fe400078e001a */
[----:B------:R-:W-:Y:S01]  /*1980*/  IMAD.MOV.U32 R13, RZ, RZ, R27 ;  /* 0x000000ffff0d7224 */ /* 0x000fe200078e001b */
[----:B0-----:R2:W-:Y:S01]  /*1990*/  STG.E desc[UR4][R10.64], R7 ;  /* 0x000000070a007986 */ /* 0x0015e2000c101904 */
[----:B------:R-:W-:Y:S05]  /*19a0*/  BRA `(.L_x_21) ;  /* 0x0000000000107947 */ /* 0x000fea0003800000 */
.L_x_22:
[----:B------:R-:W-:Y:S01]  /*19b0*/  MOV R5, 0x7fffffff ;  /* 0x7fffffff00057802 */ /* 0x000fe20000000f00 */
[----:B------:R-:W-:Y:S02]  /*19c0*/  IMAD.MOV.U32 R12, RZ, RZ, R26 ;  /* 0x000000ffff0c7224 */ /* 0x000fe400078e001a */
[----:B------:R-:W-:Y:S02]  /*19d0*/  IMAD.MOV.U32 R13, RZ, RZ, R27 ;  /* 0x000000ffff0d7224 */ /* 0x000fe400078e001b */
[----:B------:R1:W-:Y:S05]  /*19e0*/  STG.E desc[UR4][R10.64], R5 ;  /* 0x000000050a007986 */ /* 0x0003ea000c101904 */
.L_x_21:
[----:B------:R-:W-:Y:S05]  /*19f0*/  BSYNC.RECONVERGENT B3 ;  /* 0x0000000000037941 */ /* 0x000fea0003800200 */
.L_x_20:
[----:B------:R-:W3:Y:S01]  /*1a00*/  LDC R0, c[0x0][0x3a0] ;  /* 0x0000e800ff007b82 */ /* 0x000ee20000000800 */
[----:B------:R-:W-:Y:S01]  /*1a10*/  VIADD R30, R30, 0x1 ;  /* 0x000000011e1e7836 */ /* 0x000fe20000000000 */
[----:B---3--:R-:W-:-:S04]  /*1a20*/  LEA R35, P0, R0, R35, 0x2 ;  /* 0x0000002300237211 */ /* 0x008fc800078010ff */
[----:B------:R-:W-:Y:S01]  /*1a30*/  LEA.HI.X R33, R0, R33, R4, 0x2, P0 ;  /* 0x0000002100217211 */ /* 0x000fe200000f1404 */
[----:B------:R-:W-:Y:S08]  /*1a40*/  @P1 BRA `(.L_x_29) ;  /* 0xfffffff800241947 */ /* 0x000ff0000383ffff */
[----:B------:R-:W-:Y:S05]  /*1a50*/  BSYNC.RECONVERGENT B2 ;  /* 0x0000000000027941 */ /* 0x000fea0003800200 */
.L_x_19:
[----:B------:R-:W-:-:S07]  /*1a60*/  VIADD R29, R30, 0x1 ;  /* 0x000000011e1d7836 */ /* 0x000fce0000000000 */
.L_x_18:
[----:B------:R-:W-:Y:S05]  /*1a70*/  BSYNC.RECONVERGENT B1 ;  /* 0x0000000000017941 */ /* 0x000fea0003800200 */
.L_x_17:
[----:B012---:R-:W0:Y:S02]  /*1a80*/  LDC R10, c[0x0][0x3a4] ;  /* 0x0000e900ff0a7b82 */ /* 0x007e240000000800 */
[----:B0-----:R-:W-:-:S04]  /*1a90*/  IADD3 R37, PT, PT, -R37, -0x2, R10 ;  /* 0xfffffffe25257810 */ /* 0x001fc80007ffe10a */
[----:B------:R-:W-:-:S13]  /*1aa0*/  ISETP.GE.U32.AND P0, PT, R37, 0x3, PT ;  /* 0x000000032500780c */ /* 0x000fda0003f06070 */
[----:B------:R-:W-:Y:S05]  /*1ab0*/  @!P0 EXIT ;  /* 0x000000000000894d */ /* 0x000fea0003800000 */
[C---:B------:R-:W-:Y:S02]  /*1ac0*/  IMAD.IADD R10, R29.reuse, 0x1, -R10 ;  /* 0x000000011d0a7824 */ /* 0x040fe400078e0a0a */
[----:B------:R-:W-:-:S07]  /*1ad0*/  VIADD R11, R29, 0x1 ;  /* 0x000000011d0b7836 */ /* 0x000fce0000000000 */
.L_x_65:
[----:B0-----:R-:W0:Y:S01]  /*1ae0*/  LDCU UR6, c[0x0][0x3a0] ;  /* 0x00007400ff0677ac */ /* 0x001e220008000800 */
[----:B-1----:R-:W-:Y:S01]  /*1af0*/  IADD3 R5, PT, PT, R11, -0x1, RZ ;  /* 0xffffffff0b057810 */ /* 0x002fe20007ffe0ff */
[----:B------:R-:W1:Y:S04]  /*1b00*/  LDCU.128 UR8, c[0x0][0x380] ;  /* 0x00007000ff0877ac */ /* 0x000e680008000c00 */
[C---:B0-2---:R-:W-:Y:S01]  /*1b10*/  IMAD.WIDE.U32 R6, R5.reuse, UR6, RZ ;  /* 0x0000000605067c25 */ /* 0x045fe2000f8e00ff */
[----:B------:R-:W0:Y:S03]  /*1b20*/  LDCU.64 UR6, c[0x0][0x390] ;  /* 0x00007200ff0677ac */ /* 0x000e260008000a00 */
[----:B------:R-:W-:Y:S01]  /*1b30*/  IMAD R7, R5, R4, R7 ;  /* 0x0000000405077224 */ /* 0x000fe200078e0207 */
[----:B------:R-:W-:-:S05]  /*1b40*/  IADD3 R0, P0, PT, R14, R6, RZ ;  /* 0x000000060e007210 */ /* 0x000fca0007f1e0ff */
[----:B------:R-:W-:Y:S02]  /*1b50*/  IMAD.X R5, R15, 0x1, R7, P0 ;  /* 0x000000010f057824 */ /* 0x000fe400000e0607 */
[----:B------:R-:W-:-:S03]  /*1b60*/  IMAD.SHL.U32 R18, R0, 0x4, RZ ;  /* 0x0000000400127824 */ /* 0x000fc600078e00ff */
[----:B------:R-:W-:Y:S02]  /*1b70*/  SHF.L.U64.HI R0, R0, 0x2, R5 ;  /* 0x0000000200007819 */ /* 0x000fe40000010205 */
[C---:B-1----:R-:W-:Y:S02]  /*1b80*/  IADD3 R16, P1, PT, R18.reuse, UR10, RZ ;  /* 0x0000000a12107c10 */ /* 0x042fe4000ff3e0ff */
[----:B------:R-:W-:Y:S02]  /*1b90*/  IADD3 R8, P0, PT, R18, UR8, RZ ;  /* 0x0000000812087c10 */ /* 0x000fe4000ff1e0ff */
[----:B------:R-:W-:Y:S02]  /*1ba0*/  IADD3.X R17, PT, PT, R0, UR11, RZ, P1, !PT ;  /* 0x0000000b00117c10 */ /* 0x000fe40008ffe4ff */
[----:B0-----:R-:W-:Y:S02]  /*1bb0*/  IADD3 R18, P1, PT, R18, UR6, RZ ;  /* 0x0000000612127c10 */ /* 0x001fe4000ff3e0ff */
[C---:B------:R-:W-:Y:S01]  /*1bc0*/  IADD3.X R9, PT, PT, R0.reuse, UR9, RZ, P0, !PT ;  /* 0x0000000900097c10 */ /* 0x040fe200087fe4ff */
[----:B------:R-:W2:Y:S01]  /*1bd0*/  LDG.E.CONSTANT R16, desc[UR4][R16.64] ;  /* 0x0000000410107981 */ /* 0x000ea2000c1e9900 */
[----:B------:R-:W-:-:S03]  /*1be0*/  IADD3.X R19, PT, PT, R0, UR7, RZ, P1, !PT ;  /* 0x0000000700137c10 */ /* 0x000fc60008ffe4ff */
[----:B------:R-:W3:Y:S04]  /*1bf0*/  LDG.E.CONSTANT R0, desc[UR4][R8.64] ;  /* 0x0000000408007981 */ /* 0x000ee8000c1e9900 */
[----:B------:R-:W4:Y:S01]  /*1c00*/  LDG.E.CONSTANT R18, desc[UR4][R18.64] ;  /* 0x0000000412127981 */ /* 0x000f22000c1e9900 */
[C---:B------:R-:W-:Y:S01]  /*1c10*/  LEA R28, P1, R6.reuse, R2, 0x2 ;  /* 0x00000002061c7211 */ /* 0x040fe200078210ff */
[----:B------:R-:W-:Y:S03]  /*1c20*/  BSSY.RECONVERGENT B1, `(.L_x_30) ;  /* 0x000005c000017945 */ /* 0x000fe60003800200 */
[----:B------:R-:W-:Y:S02]  /*1c30*/  LEA.HI.X R29, R6, R3, R7, 0x2, P1 ;  /* 0x00000003061d7211 */ /* 0x000fe400008f1407 */
        /* <DEDUP_REMOVED lines=12> */
[----:B0-----:R-:W-:Y:S02]  /*1d00*/  @!P0 IMAD.MOV.U32 R5, RZ, RZ, 0x7fffffff ;  /* 0x7fffffffff058424 */ /* 0x001fe400078e00ff */
[----:B------:R-:W-:Y:S02]  /*1d10*/  @!P0 IMAD.MOV.U32 R12, RZ, RZ, R26 ;  /* 0x000000ffff0c8224 */ /* 0x000fe400078e001a */
[----:B------:R-:W-:Y:S01]  /*1d20*/  @!P0 IMAD.MOV.U32 R13, RZ, RZ, R27 ;  /* 0x000000ffff0d8224 */ /* 0x000fe200078e001b */
[----:B------:R1:W-:Y:S01]  /*1d30*/  @!P0 STG.E desc[UR4][R28.64], R5 ;  /* 0x000000051c008986 */ /* 0x0003e2000c101904 */
[----:B------:R-:W-:Y:S05]  /*1d40*/  @!P0 BRA `(.L_x_31) ;  /* 0x0000000400248947 */ /* 0x000fea0003800000 */
[----:B------:R-:W0:Y:S01]  /*1d50*/  MUFU.RCP64H R7, 10000 ;  /* 0x40c3880000077908 */ /* 0x000e220000001800 */
[----:B------:R-:W-:Y:S01]  /*1d60*/  MOV R8, 0x0 ;  /* 0x0000000000087802 */ /* 0x000fe20000000f00 */
[----:B------:R-:W-:Y:S01]  /*1d70*/  IMAD.MOV.U32 R9, RZ, RZ, 0x40c38800 ;  /* 0x40c38800ff097424 */ /* 0x000fe200078e00ff */
[----:B------:R-:W-:Y:S01]  /*1d80*/  BSSY.RECONVERGENT B2, `(.L_x_32) ;  /* 0x0000017000027945 */ /* 0x000fe20003800200 */
[----:B------:R-:W-:-:S06]  /*1d90*/  IMAD.MOV.U32 R6, RZ, RZ, 0x1 ;  /* 0x00000001ff067424 */ /* 0x000fcc00078e00ff */
[----:B0-----:R-:W-:-:S08]  /*1da0*/  DFMA R16, R6, -R8, 1 ;  /* 0x3ff000000610742b */ /* 0x001fd00000000808 */
[----:B------:R-:W-:-:S08]  /*1db0*/  DFMA R16, R16, R16, R16 ;  /* 0x000000101010722b */ /* 0x000fd00000000010 */
[----:B------:R-:W-:-:S08]  /*1dc0*/  DFMA R16, R6, R16, R6 ;  /* 0x000000100610722b */ /* 0x000fd00000000006 */
[C---:B------:R-:W-:Y:S01]  /*1dd0*/  DFMA R6, R16.reuse, -R8, 1 ;  /* 0x3ff000001006742b */ /* 0x040fe20000000808 */
[----:B------:R-:W0:Y:S07]  /*1de0*/  F2F.F64.F32 R8, R18 ;  /* 0x0000001200087310 */ /* 0x000e2e0000201800 */
[----:B------:R-:W-:-:S08]  /*1df0*/  DFMA R16, R16, R6, R16 ;  /* 0x000000061010722b */ /* 0x000fd00000000010 */
[----:B0-----:R-:W-:Y:S01]  /*1e00*/  DMUL R20, R16, R8 ;  /* 0x0000000810147228 */ /* 0x001fe20000000000 */
[----:B------:R-:W-:-:S07]  /*1e10*/  FSETP.GEU.AND P1, PT, |R9|, 6.5827683646048100446e-37, PT ;  /* 0x036000000900780b */ /* 0x000fce0003f2e200 */
[----:B------:R-:W-:-:S08]  /*1e20*/  DFMA R6, R20, -10000, R8 ;  /* 0xc0c388001406782b */ /* 0x000fd00000000008 */
[----:B------:R-:W-:-:S10]  /*1e30*/  DFMA R20, R16, R6, R20 ;  /* 0x000000061014722b */ /* 0x000fd40000000014 */
[----:B------:R-:W-:-:S05]  /*1e40*/  FFMA R0, RZ, 6.1103515625, R21 ;  /* 0x40c38800ff007823 */ /* 0x000fca0000000015 */
[----:B------:R-:W-:-:S13]  /*1e50*/  FSETP.GT.AND P0, PT, |R0|, 1.469367938527859385e-39, PT ;  /* 0x001000000000780b */ /* 0x000fda0003f04200 */
[----:B------:R-:W-:Y:S05]  /*1e60*/  @P0 BRA P1, `(.L_x_33) ;  /* 0x0000000000200947 */ /* 0x000fea0000800000 */
[----:B------:R-:W-:Y:S01]  /*1e70*/  IMAD.MOV.U32 R20, RZ, RZ, R8 ;  /* 0x000000ffff147224 */ /* 0x000fe200078e0008 */
[----:B------:R-:W-:Y:S01]  /*1e80*/  MOV R0, 0x1ed0 ;  /* 0x00001ed000007802 */ /* 0x000fe20000000f00 */
[----:B------:R-:W-:Y:S02]  /*1e90*/  IMAD.MOV.U32 R21, RZ, RZ, R9 ;  /* 0x000000ffff157224 */ /* 0x000fe400078e0009 */
[----:B------:R-:W-:Y:S02]  /*1ea0*/  IMAD.MOV.U32 R18, RZ, RZ, RZ ;  /* 0x000000ffff127224 */ /* 0x000fe400078e00ff */
[----:B------:R-:W-:-:S07]  /*1eb0*/  IMAD.MOV.U32 R19, RZ, RZ, 0x40c38800 ;  /* 0x40c38800ff137424 */ /* 0x000fce00078e00ff */
[----:B-1----:R-:W-:Y:S05]  /*1ec0*/  CALL.REL.NOINC `($__internal_0_$__cuda_sm20_div_rn_f64_full) ;  /* 0x0000001800307944 */ /* 0x002fea0003c00000 */
[----:B------:R-:W-:Y:S01]  /*1ed0*/  MOV R20, R6 ;  /* 0x0000000600147202 */ /* 0x000fe20000000f00 */
[----:B------:R-:W-:-:S07]  /*1ee0*/  IMAD.MOV.U32 R21, RZ, RZ, R5 ;  /* 0x000000ffff157224 */ /* 0x000fce00078e0005 */
.L_x_33:
[----:B------:R-:W-:Y:S05]  /*1ef0*/  BSYNC.RECONVERGENT B2 ;  /* 0x0000000000027941 */ /* 0x000fea0003800200 */
.L_x_32:
[----:B------:R-:W0:Y:S01]  /*1f00*/  MUFU.RCP64H R7, R25 ;  /* 0x0000001900077308 */ /* 0x000e220000001800 */
[----:B------:R-:W-:Y:S01]  /*1f10*/  IMAD.MOV.U32 R6, RZ, RZ, 0x1 ;  /* 0x00000001ff067424 */ /* 0x000fe200078e00ff */
[----:B------:R-:W-:Y:S01]  /*1f20*/  FSETP.GEU.AND P1, PT, |R21|, 6.5827683646048100446e-37, PT ;  /* 0x036000001500780b */ /* 0x000fe20003f2e200 */
[----:B------:R-:W-:Y:S04]  /*1f30*/  BSSY.RECONVERGENT B2, `(.L_x_34) ;  /* 0x0000012000027945 */ /* 0x000fe80003800200 */
[----:B0-----:R-:W-:-:S08]  /*1f40*/  DFMA R8, -R24, R6, 1 ;  /* 0x3ff000001808742b */ /* 0x001fd00000000106 */
[----:B------:R-:W-:-:S08]  /*1f50*/  DFMA R8, R8, R8, R8 ;  /* 0x000000080808722b */ /* 0x000fd00000000008 */
[----:B------:R-:W-:-:S08]  /*1f60*/  DFMA R8, R6, R8, R6 ;  /* 0x000000080608722b */ /* 0x000fd00000000006 */
[----:B------:R-:W-:-:S08]  /*1f70*/  DFMA R6, -R24, R8, 1 ;  /* 0x3ff000001806742b */ /* 0x000fd00000000108 */
[----:B------:R-:W-:-:S08]  /*1f80*/  DFMA R6, R8, R6, R8 ;  /* 0x000000060806722b */ /* 0x000fd00000000008 */
[----:B------:R-:W-:-:S08]  /*1f90*/  DMUL R18, R6, R20 ;  /* 0x0000001406127228 */ /* 0x000fd00000000000 */
[----:B------:R-:W-:-:S08]  /*1fa0*/  DFMA R8, -R24, R18, R20 ;  /* 0x000000121808722b */ /* 0x000fd00000000114 */
[----:B------:R-:W-:-:S10]  /*1fb0*/  DFMA R18, R6, R8, R18 ;  /* 0x000000080612722b */ /* 0x000fd40000000012 */
[----:B------:R-:W-:-:S05]  /*1fc0*/  FFMA R0, RZ, R25, R19 ;  /* 0x00000019ff007223 */ /* 0x000fca0000000013 */
[----:B------:R-:W-:-:S13]  /*1fd0*/  FSETP.GT.AND P0, PT, |R0|, 1.469367938527859385e-39, PT ;  /* 0x001000000000780b */ /* 0x000fda0003f04200 */
[----:B------:R-:W-:Y:S05]  /*1fe0*/  @P0 BRA P1, `(.L_x_35) ;  /* 0x0000000000180947 */ /* 0x000fea0000800000 */
[----:B------:R-:W-:Y:S01]  /*1ff0*/  IMAD.MOV.U32 R18, RZ, RZ, R24 ;  /* 0x000000ffff127224 */ /* 0x000fe200078e0018 */
[----:B------:R-:W-:Y:S01]  /*2000*/  MOV R0, 0x2030 ;  /* 0x0000203000007802 */ /* 0x000fe20000000f00 */
[----:B------:R-:W-:-:S07]  /*2010*/  IMAD.MOV.U32 R19, RZ, RZ, R25 ;  /* 0x000000ffff137224 */ /* 0x000fce00078e0019 */
[----:B-1----:R-:W-:Y:S05]  /*2020*/  CALL.REL.NOINC `($__internal_0_$__cuda_sm20_div_rn_f64_full) ;  /* 0x0000001400d87944 */ /* 0x002fea0003c00000 */
[----:B------:R-:W-:Y:S02]  /*2030*/  IMAD.MOV.U32 R18, RZ, RZ, R6 ;  /* 0x000000ffff127224 */ /* 0x000fe400078e0006 */
[----:B------:R-:W-:-:S07]  /*2040*/  IMAD.MOV.U32 R19, RZ, RZ, R5 ;  /* 0x000000ffff137224 */ /* 0x000fce00078e0005 */
.L_x_35:
[----:B------:R-:W-:Y:S05]  /*2050*/  BSYNC.RECONVERGENT B2 ;  /* 0x0000000000027941 */ /* 0x000fea0003800200 */
.L_x_34:
[----:B------:R-:W0:Y:S01]  /*2060*/  MUFU.RCP64H R7, R19 ;  /* 0x0000001300077308 */ /* 0x000e220000001800 */
[----:B------:R-:W-:Y:S01]  /*2070*/  MOV R6, 0x1 ;  /* 0x0000000100067802 */ /* 0x000fe20000000f00 */
        /* <DEDUP_REMOVED lines=15> */
[----:B-1----:R-:W-:Y:S05]  /*2170*/  CALL.REL.NOINC `($__internal_0_$__cuda_sm20_div_rn_f64_full) ;  /* 0x0000001400847944 */ /* 0x002fea0003c00000 */
[----:B------:R-:W-:-:S07]  /*2180*/  IMAD.MOV.U32 R7, RZ, RZ, R5 ;  /* 0x000000ffff077224 */ /* 0x000fce00078e0005 */
.L_x_37:
[----:B------:R-:W-:Y:S05]  /*2190*/  BSYNC.RECONVERGENT B2 ;  /* 0x0000000000027941 */ /* 0x000fea0003800200 */
.L_x_36:
[----:B------:R-:W0:Y:S01]  /*21a0*/  F2F.F32.F64 R7, R6 ;  /* 0x0000000600077310 */ /* 0x000e220000301000 */
[----:B------:R-:W-:Y:S02]  /*21b0*/  IMAD.MOV.U32 R12, RZ, RZ, R26 ;  /* 0x000000ffff0c7224 */ /* 0x000fe400078e001a */
[----:B------:R-:W-:Y:S01]  /*21c0*/  IMAD.MOV.U32 R13, RZ, RZ, R27 ;  /* 0x000000ffff0d7224 */ /* 0x000fe200078e001b */
[----:B0-----:R2:W-:Y:S06]  /*21d0*/  STG.E desc[UR4][R28.64], R7 ;  /* 0x000000071c007986 */ /* 0x0015ec000c101904 */
.L_x_31:
[----:B------:R-:W-:Y:S05]  /*21e0*/  BSYNC.RECONVERGENT B1 ;  /* 0x0000000000017941 */ /* 0x000fea0003800200 */
.L_x_30:
[----:B------:R-:W2:Y:S01]  /*21f0*/  LDCU UR6, c[0x0][0x3a0] ;  /* 0x00007400ff0677ac */ /* 0x000ea20008000800 */
[----:B------:R-:W3:Y:S01]  /*2200*/  LDCU.128 UR8, c[0x0][0x380] ;  /* 0x00007000ff0877ac */ /* 0x000ee20008000c00 */
[C---:B--2---:R-:W-:Y:S01]  /*2210*/  IMAD.WIDE.U32 R6, R11.reuse, UR6, RZ ;  /* 0x000000060b067c25 */ /* 0x044fe2000f8e00ff */
[----:B------:R-:W2:Y:S03]  /*2220*/  LDCU.64 UR6, c[0x0][0x390] ;  /* 0x00007200ff0677ac */ /* 0x000ea60008000a00 */
[----:B------:R-:W-:Y:S01]  /*2230*/  IMAD R7, R11, R4, R7 ;  /* 0x000000040b077224 */ /* 0x000fe200078e0207 */
[----:B------:R-:W-:-:S05]  /*2240*/  IADD3 R0, P0, PT, R14, R6, RZ ;  /* 0x000000060e007210 */ /* 0x000fca0007f1e0ff */
[----:B01----:R-:W-:Y:S02]  /*2250*/  IMAD.X R5, R15, 0x1, R7, P0 ;  /* 0x000000010f057824 */ /* 0x003fe400000e0607 */
[----:B------:R-:W-:-:S03]  /*2260*/  IMAD.SHL.U32 R18, R0, 0x4, RZ ;  /* 0x0000000400127824 */ /* 0x000fc600078e00ff */
[----:B------:R-:W-:Y:S02]  /*2270*/  SHF.L.U64.HI R0, R0, 0x2, R5 ;  /* 0x0000000200007819 */ /* 0x000fe40000010205 */
[C---:B---3--:R-:W-:Y:S02]  /*2280*/  IADD3 R16, P1, PT, R18.reuse, UR10, RZ ;  /* 0x0000000a12107c10 */ /* 0x048fe4000ff3e0ff */
[----:B------:R-:W-:Y:S02]  /*2290*/  IADD3 R8, P0, PT, R18, UR8, RZ ;  /* 0x0000000812087c10 */ /* 0x000fe4000ff1e0ff */
[----:B------:R-:W-:Y:S02]  /*22a0*/  IADD3.X R17, PT, PT, R0, UR11, RZ, P1, !PT ;  /* 0x0000000b00117c10 */ /* 0x000fe40008ffe4ff */
[----:B--2---:R-:W-:Y:S02]  /*22b0*/  IADD3 R18, P1, PT, R18, UR6, RZ ;  /* 0x0000000612127c10 */ /* 0x004fe4000ff3e0ff */
        /* <DEDUP_REMOVED lines=22> */
[----:B------:R-:W-:Y:S01]  /*2420*/  MOV R8, 0x0 ;  /* 0x0000000000087802 */ /* 0x000fe20000000f00 */
[----:B------:R-:W-:Y:S01]  /*2430*/  IMAD.MOV.U32 R9, RZ, RZ, 0x40c38800 ;  /* 0x40c38800ff097424 */ /* 0x000fe200078e00ff */
[----:B------:R-:W-:Y:S01]  /*2440*/  BSSY.RECONVERGENT B2, `(.L_x_41) ;  /* 0x0000017000027945 */ /* 0x000fe20003800200 */
[----:B------:R-:W-:-:S06]  /*2450*/  IMAD.MOV.U32 R6, RZ, RZ, 0x1 ;  /* 0x00000001ff067424 */ /* 0x000fcc00078e00ff */
[----:B-1----:R-:W-:-:S08]  /*2460*/  DFMA R16, R6, -R8, 1 ;  /* 0x3ff000000610742b */ /* 0x002fd00000000808 */
[----:B------:R-:W-:-:S08]  /*2470*/  DFMA R16, R16, R16, R16 ;  /* 0x000000101010722b */ /* 0x000fd00000000010 */
[----:B------:R-:W-:-:S08]  /*2480*/  DFMA R16, R6, R16, R6 ;  /* 0x000000100610722b */ /* 0x000fd00000000006 */
[C---:B------:R-:W-:Y:S01]  /*2490*/  DFMA R6, R16.reuse, -R8, 1 ;  /* 0x3ff000001006742b */ /* 0x040fe20000000808 */
[----:B------:R-:W1:Y:S07]  /*24a0*/  F2F.F64.F32 R8, R18 ;  /* 0x0000001200087310 */ /* 0x000e6e0000201800 */
[----:B------:R-:W-:-:S08]  /*24b0*/  DFMA R16, R16, R6, R16 ;  /* 0x000000061010722b */ /* 0x000fd00000000010 */
[----:B-1----:R-:W-:Y:S01]  /*24c0*/  DMUL R20, R16, R8 ;  /* 0x0000000810147228 */ /* 0x002fe20000000000 */
        /* <DEDUP_REMOVED lines=11> */
[----:B0-----:R-:W-:Y:S05]  /*2580*/  CALL.REL.NOINC `($__internal_0_$__cuda_sm20_div_rn_f64_full) ;  /* 0x0000001000807944 */ /* 0x001fea0003c00000 */
[----:B------:R-:W-:Y:S01]  /*2590*/  MOV R20, R6 ;  /* 0x0000000600147202 */ /* 0x000fe20000000f00 */
[----:B------:R-:W-:-:S07]  /*25a0*/  IMAD.MOV.U32 R21, RZ, RZ, R5 ;  /* 0x000000ffff157224 */ /* 0x000fce00078e0005 */
.L_x_42:
[----:B------:R-:W-:Y:S05]  /*25b0*/  BSYNC.RECONVERGENT B2 ;  /* 0x0000000000027941 */ /* 0x000fea0003800200 */
.L_x_41:
        /* <DEDUP_REMOVED lines=18> */
[----:B0-----:R-:W-:Y:S05]  /*26e0*/  CALL.REL.NOINC `($__internal_0_$__cuda_sm20_div_rn_f64_full) ;  /* 0x0000001000287944 */ /* 0x001fea0003c00000 */
[----:B------:R-:W-:Y:S02]  /*26f0*/  IMAD.MOV.U32 R18, RZ, RZ, R6 ;  /* 0x000000ffff127224 */ /* 0x000fe400078e0006 */
[----:B------:R-:W-:-:S07]  /*2700*/  IMAD.MOV.U32 R19, RZ, RZ, R5 ;  /* 0x000000ffff137224 */ /* 0x000fce00078e0005 */
.L_x_44:
[----:B------:R-:W-:Y:S05]  /*2710*/  BSYNC.RECONVERGENT B2 ;  /* 0x0000000000027941 */ /* 0x000fea0003800200 */
.L_x_43:
[----:B------:R-:W1:Y:S01]  /*2720*/  MUFU.RCP64H R7, R19 ;  /* 0x0000001300077308 */ /* 0x000e620000001800 */
[----:B------:R-:W-:Y:S01]  /*2730*/  MOV R6, 0x1 ;  /* 0x0000000100067802 */ /* 0x000fe20000000f00 */
[----:B------:R-:W-:Y:S01]  /*2740*/  DADD R20, -R12, R26 ;  /* 0x000000000c147229 */ /* 0x000fe2000000011a */
[----:B------:R-:W-:Y:S09]  /*2750*/  BSSY.RECONVERGENT B2, `(.L_x_45) ;  /* 0x0000010000027945 */ /* 0x000ff20003800200 */
[----:B------:R-:W-:Y:S01]  /*2760*/  FSETP.GEU.AND P1, PT, |R21|, 6.5827683646048100446e-37, PT ;  /* 0x036000001500780b */ /* 0x000fe20003f2e200 */
[----:B-1----:R-:W-:-:S08]  /*2770*/  DFMA R8, R6, -R18, 1 ;  /* 0x3ff000000608742b */ /* 0x002fd00000000812 */
        /* <DEDUP_REMOVED lines=11> */
[----:B0-----:R-:W-:Y:S05]  /*2830*/  CALL.REL.NOINC `($__internal_0_$__cuda_sm20_div_rn_f64_full) ;  /* 0x0000000c00d47944 */ /* 0x001fea0003c00000 */
[----:B------:R-:W-:-:S07]  /*2840*/  IMAD.MOV.U32 R7, RZ, RZ, R5 ;  /* 0x000000ffff077224 */ /* 0x000fce00078e0005 */
.L_x_46:
[----:B------:R-:W-:Y:S05]  /*2850*/  BSYNC.RECONVERGENT B2 ;  /* 0x0000000000027941 */ /* 0x000fea0003800200 */
.L_x_45:
[----:B------:R-:W1:Y:S01]  /*2860*/  F2F.F32.F64 R7, R6 ;  /* 0x0000000600077310 */ /* 0x000e620000301000 */
[----:B------:R-:W-:Y:S02]  /*2870*/  IMAD.MOV.U32 R12, RZ, RZ, R26 ;  /* 0x000000ffff0c7224 */ /* 0x000fe400078e001a */
[----:B------:R-:W-:Y:S01]  /*2880*/  IMAD.MOV.U32 R13, RZ, RZ, R27 ;  /* 0x000000ffff0d7224 */ /* 0x000fe200078e001b */
[----:B-1----:R2:W-:Y:S01]  /*2890*/  STG.E desc[UR4][R28.64], R7 ;  /* 0x000000071c007986 */ /* 0x0025e2000c101904 */
[----:B------:R-:W-:Y:S05]  /*28a0*/  BRA `(.L_x_39) ;  /* 0x0000000000107947 */ /* 0x000fea0003800000 */
.L_x_40:
[----:B0-----:R-:W-:Y:S02]  /*28b0*/  IMAD.MOV.U32 R5, RZ, RZ, 0x7fffffff ;  /* 0x7fffffffff057424 */ /* 0x001fe400078e00ff */
[----:B------:R-:W-:Y:S02]  /*28c0*/  IMAD.MOV.U32 R12, RZ, RZ, R26 ;  /* 0x000000ffff0c7224 */ /* 0x000fe400078e001a */
[----:B------:R-:W-:Y:S01]  /*28d0*/  IMAD.MOV.U32 R13, RZ, RZ, R27 ;  /* 0x000000ffff0d7224 */ /* 0x000fe200078e001b */
[----:B------:R1:W-:Y:S06]  /*28e0*/  STG.E desc[UR4][R28.64], R5 ;  /* 0x000000051c007986 */ /* 0x0003ec000c101904 */
.L_x_39:
[----:B------:R-:W-:Y:S05]  /*28f0*/  BSYNC.RECONVERGENT B1 ;  /* 0x0000000000017941 */ /* 0x000fea0003800200 */
.L_x_38:
[----:B------:R-:W2:Y:S01]  /*2900*/  LDCU UR6, c[0x0][0x3a0] ;  /* 0x00007400ff0677ac */ /* 0x000ea20008000800 */
[----:B01----:R-:W-:Y:S01]  /*2910*/  IADD3 R5, PT, PT, R11, 0x1, RZ ;  /* 0x000000010b057810 */ /* 0x003fe20007ffe0ff */
[----:B------:R-:W0:Y:S04]  /*2920*/  LDCU.128 UR8, c[0x0][0x380] ;  /* 0x00007000ff0877ac */ /* 0x000e280008000c00 */
[C---:B--2---:R-:W-:Y:S01]  /*2930*/  IMAD.WIDE.U32 R6, R5.reuse, UR6, RZ ;  /* 0x0000000605067c25 */ /* 0x044fe2000f8e00ff */
[----:B------:R-:W1:Y:S03]  /*2940*/  LDCU.64 UR6, c[0x0][0x390] ;  /* 0x00007200ff0677ac */ /* 0x000e660008000a00 */
[----:B------:R-:W-:Y:S01]  /*2950*/  IMAD R7, R5, R4, R7 ;  /* 0x0000000405077224 */ /* 0x000fe200078e0207 */
[----:B------:R-:W-:-:S05]  /*2960*/  IADD3 R0, P0, PT, R14, R6, RZ ;  /* 0x000000060e007210 */ /* 0x000fca0007f1e0ff */
[----:B------:R-:W-:Y:S02]  /*2970*/  IMAD.X R5, R15, 0x1, R7, P0 ;  /* 0x000000010f057824 */ /* 0x000fe400000e0607 */
[----:B------:R-:W-:-:S03]  /*2980*/  IMAD.SHL.U32 R18, R0, 0x4, RZ ;  /* 0x0000000400127824 */ /* 0x000fc600078e00ff */
[----:B------:R-:W-:Y:S02]  /*2990*/  SHF.L.U64.HI R0, R0, 0x2, R5 ;  /* 0x0000000200007819 */ /* 0x000fe40000010205 */
[C---:B0-----:R-:W-:Y:S02]  /*29a0*/  IADD3 R16, P1, PT, R18.reuse, UR10, RZ ;  /* 0x0000000a12107c10 */ /* 0x041fe4000ff3e0ff */
[----:B------:R-:W-:Y:S02]  /*29b0*/  IADD3 R8, P0, PT, R18, UR8, RZ ;  /* 0x0000000812087c10 */ /* 0x000fe4000ff1e0ff */
[----:B------:R-:W-:Y:S02]  /*29c0*/  IADD3.X R17, PT, PT, R0, UR11, RZ, P1, !PT ;  /* 0x0000000b00117c10 */ /* 0x000fe40008ffe4ff */
[----:B-1----:R-:W-:Y:S02]  /*29d0*/  IADD3 R18, P1, PT, R18, UR6, RZ ;  /* 0x0000000612127c10 */ /* 0x002fe4000ff3e0ff */
        /* <DEDUP_REMOVED lines=39> */
[----:B------:R-:W-:Y:S01]  /*2c50*/  MOV R20, R8 ;  /* 0x0000000800147202 */ /* 0x000fe20000000f00 */
[----:B------:R-:W-:Y:S01]  /*2c60*/  IMAD.MOV.U32 R21, RZ, RZ, R9 ;  /* 0x000000ffff157224 */ /* 0x000fe200078e0009 */
[----:B------:R-:W-:Y:S01]  /*2c70*/  MOV R0, 0x2cb0 ;  /* 0x00002cb000007802 */ /* 0x000fe20000000f00 */
[----:B------:R-:W-:Y:S02]  /*2c80*/  IMAD.MOV.U32 R18, RZ, RZ, RZ ;  /* 0x000000ffff127224 */ /* 0x000fe400078e00ff */
[----:B------:R-:W-:-:S07]  /*2c90*/  IMAD.MOV.U32 R19, RZ, RZ, 0x40c38800 ;  /* 0x40c38800ff137424 */ /* 0x000fce00078e00ff */
[----:B0-----:R-:W-:Y:S05]  /*2ca0*/  CALL.REL.NOINC `($__internal_0_$__cuda_sm20_div_rn_f64_full) ;  /* 0x0000000800b87944 */ /* 0x001fea0003c00000 */
[----:B------:R-:W-:Y:S02]  /*2cb0*/  IMAD.MOV.U32 R20, RZ, RZ, R6 ;  /* 0x000000ffff147224 */ /* 0x000fe400078e0006 */
[----:B------:R-:W-:-:S07]  /*2cc0*/  IMAD.MOV.U32 R21, RZ, RZ, R5 ;  /* 0x000000ffff157224 */ /* 0x000fce00078e0005 */
.L_x_51:
[----:B------:R-:W-:Y:S05]  /*2cd0*/  BSYNC.RECONVERGENT B2 ;  /* 0x0000000000027941 */ /* 0x000fea0003800200 */
.L_x_50:
        /* <DEDUP_REMOVED lines=15> */
[----:B------:R-:W-:Y:S01]  /*2dd0*/  MOV R18, R26 ;  /* 0x0000001a00127202 */ /* 0x000fe20000000f00 */
[----:B------:R-:W-:Y:S01]  /*2de0*/  IMAD.MOV.U32 R19, RZ, RZ, R27 ;  /* 0x000000ffff137224 */ /* 0x000fe200078e001b */
[----:B------:R-:W-:-:S07]  /*2df0*/  MOV R0, 0x2e10 ;  /* 0x00002e1000007802 */ /* 0x000fce0000000f00 */
[----:B0-----:R-:W-:Y:S05]  /*2e00*/  CALL.REL.NOINC `($__internal_0_$__cuda_sm20_div_rn_f64_full) ;  /* 0x0000000800607944 */ /* 0x001fea0003c00000 */
[----:B------:R-:W-:Y:S02]  /*2e10*/  IMAD.MOV.U32 R18, RZ, RZ, R6 ;  /* 0x000000ffff127224 */ /* 0x000fe400078e0006 */
[----:B------:R-:W-:-:S07]  /*2e20*/  IMAD.MOV.U32 R19, RZ, RZ, R5 ;  /* 0x000000ffff137224 */ /* 0x000fce00078e0005 */
.L_x_53:
[----:B------:R-:W-:Y:S05]  /*2e30*/  BSYNC.RECONVERGENT B2 ;  /* 0x0000000000027941 */ /* 0x000fea0003800200 */
.L_x_52:
[----:B------:R-:W1:Y:S01]  /*2e40*/  MUFU.RCP64H R7, R19 ;  /* 0x0000001300077308 */ /* 0x000e620000001800 */
[----:B------:R-:W-:Y:S01]  /*2e50*/  IMAD.MOV.U32 R6, RZ, RZ, 0x1 ;  /* 0x00000001ff067424 */ /* 0x000fe200078e00ff */
        /* <DEDUP_REMOVED lines=17> */
.L_x_55:
[----:B------:R-:W-:Y:S05]  /*2f70*/  BSYNC.RECONVERGENT B2 ;  /* 0x0000000000027941 */ /* 0x000fea0003800200 */
.L_x_54:
[----:B------:R-:W1:Y:S01]  /*2f80*/  F2F.F32.F64 R7, R6 ;  /* 0x0000000600077310 */ /* 0x000e620000301000 */
[----:B------:R-:W-:Y:S01]  /*2f90*/  IMAD.MOV.U32 R12, RZ, RZ, R28 ;  /* 0x000000ffff0c7224 */ /* 0x000fe200078e001c */
[----:B------:R-:W-:Y:S01]  /*2fa0*/  MOV R13, R29 ;  /* 0x0000001d000d7202 */ /* 0x000fe20000000f00 */
[----:B-1----:R2:W-:Y:S01]  /*2fb0*/  STG.E desc[UR4][R24.64], R7 ;  /* 0x0000000718007986 */ /* 0x0025e2000c101904 */
[----:B------:R-:W-:Y:S05]  /*2fc0*/  BRA `(.L_x_48) ;  /* 0x0000000000107947 */ /* 0x000fea0003800000 */
.L_x_49:
[----:B0-----:R-:W-:Y:S02]  /*2fd0*/  IMAD.MOV.U32 R5, RZ, RZ, 0x7fffffff ;  /* 0x7fffffffff057424 */ /* 0x001fe400078e00ff */
[----:B------:R-:W-:Y:S02]  /*2fe0*/  IMAD.MOV.U32 R12, RZ, RZ, R28 ;  /* 0x000000ffff0c7224 */ /* 0x000fe400078e001c */
[----:B------:R-:W-:Y:S01]  /*2ff0*/  IMAD.MOV.U32 R13, RZ, RZ, R29 ;  /* 0x000000ffff0d7224 */ /* 0x000fe200078e001d */
[----:B------:R1:W-:Y:S06]  /*3000*/  STG.E desc[UR4][R24.64], R5 ;  /* 0x0000000518007986 */ /* 0x0003ec000c101904 */
.L_x_48:
[----:B------:R-:W-:Y:S05]  /*3010*/  BSYNC.RECONVERGENT B1 ;  /* 0x0000000000017941 */ /* 0x000fea0003800200 */
.L_x_47:
[----:B------:R-:W2:Y:S01]  /*3020*/  LDCU UR6, c[0x0][0x3a0] ;  /* 0x00007400ff0677ac */ /* 0x000ea20008000800 */
[----:B01----:R-:W-:Y:S01]  /*3030*/  VIADD R5, R11, 0x2 ;  /* 0x000000020b057836 */ /* 0x003fe20000000000 */
[----:B------:R-:W0:Y:S03]  /*3040*/  LDCU.128 UR8, c[0x0][0x380] ;  /* 0x00007000ff0877ac */ /* 0x000e260008000c00 */
        /* <DEDUP_REMOVED lines=22> */
[----:B------:R-:W-:-:S05]  /*31b0*/  @!P0 MOV R5, 0x7fffffff ;  /* 0x7fffffff00058802 */ /* 0x000fca0000000f00 */
        /* <DEDUP_REMOVED lines=29> */
[----:B------:R-:W-:Y:S01]  /*3390*/  IMAD.MOV.U32 R21, RZ, RZ, R9 ;  /* 0x000000ffff157224 */ /* 0x000fe200078e0009 */
[----:B------:R-:W-:Y:S01]  /*33a0*/  MOV R0, 0x33d0 ;  /* 0x000033d000007802 */ /* 0x000fe20000000f00 */
[----:B------:R-:W-:-:S07]  /*33b0*/  IMAD.MOV.U32 R18, RZ, RZ, RZ ;  /* 0x000000ffff127224 */ /* 0x000fce00078e00ff */
[----:B0-----:R-:W-:Y:S05]  /*33c0*/  CALL.REL.NOINC `($__internal_0_$__cuda_sm20_div_rn_f64_full) ;  /* 0x0000000000f07944 */ /* 0x001fea0003c00000 */
[----:B------:R-:W-:Y:S02]  /*33d0*/  IMAD.MOV.U32 R20, RZ, RZ, R6 ;  /* 0x000000ffff147224 */ /* 0x000fe400078e0006 */
[----:B------:R-:W-:-:S07]  /*33e0*/  IMAD.MOV.U32 R21, RZ, RZ, R5 ;  /* 0x000000ffff157224 */ /* 0x000fce00078e0005 */
.L_x_60:
[----:B------:R-:W-:Y:S05]  /*33f0*/  BSYNC.RECONVERGENT B2 ;  /* 0x0000000000027941 */ /* 0x000fea0003800200 */
.L_x_59:
        /* <DEDUP_REMOVED lines=19> */
[----:B------:R-:W-:Y:S01]  /*3530*/  IMAD.MOV.U32 R18, RZ, RZ, R6 ;  /* 0x000000ffff127224 */ /* 0x000fe200078e0006 */
[----:B------:R-:W-:-:S07]  /*3540*/  MOV R19, R5 ;  /* 0x0000000500137202 */ /* 0x000fce0000000f00 */
.L_x_62:
[----:B------:R-:W-:Y:S05]  /*3550*/  BSYNC.RECONVERGENT B2 ;  /* 0x0000000000027941 */ /* 0x000fea0003800200 */
.L_x_61:
        /* <DEDUP_REMOVED lines=19> */
.L_x_64:
[----:B------:R-:W-:Y:S05]  /*3690*/  BSYNC.RECONVERGENT B2 ;  /* 0x0000000000027941 */ /* 0x000fea0003800200 */
.L_x_63:
[----:B------:R-:W1:Y:S01]  /*36a0*/  F2F.F32.F64 R7, R6 ;  /* 0x0000000600077310 */ /* 0x000e620000301000 */
[----:B------:R-:W-:Y:S02]  /*36b0*/  IMAD.MOV.U32 R12, RZ, RZ, R28 ;  /* 0x000000ffff0c7224 */ /* 0x000fe400078e001c */
[----:B------:R-:W-:Y:S01]  /*36c0*/  IMAD.MOV.U32 R13, RZ, RZ, R29 ;  /* 0x000000ffff0d7224 */ /* 0x000fe200078e001d */
[----:B-1----:R2:W-:Y:S01]  /*36d0*/  STG.E desc[UR4][R24.64], R7 ;  /* 0x0000000718007986 */ /* 0x0025e2000c101904 */
[----:B------:R-:W-:Y:S05]  /*36e0*/  BRA `(.L_x_57) ;  /* 0x0000000000107947 */ /* 0x000fea0003800000 */
.L_x_58:
[----:B0-----:R-:W-:Y:S01]  /*36f0*/  IMAD.MOV.U32 R5, RZ, RZ, 0x7fffffff ;  /* 0x7fffffffff057424 */ /* 0x001fe200078e00ff */
[----:B------:R-:W-:Y:S01]  /*3700*/  MOV R13, R29 ;  /* 0x0000001d000d7202 */ /* 0x000fe20000000f00 */
[----:B------:R-:W-:-:S03]  /*3710*/  IMAD.MOV.U32 R12, RZ, RZ, R28 ;  /* 0x000000ffff0c7224 */ /* 0x000fc600078e001c */
[----:B------:R1:W-:Y:S04]  /*3720*/  STG.E desc[UR4][R24.64], R5 ;  /* 0x0000000518007986 */ /* 0x0003e8000c101904 */
.L_x_57:
[----:B------:R-:W-:Y:S05]  /*3730*/  BSYNC.RECONVERGENT B1 ;  /* 0x0000000000017941 */ /* 0x000fea0003800200 */
.L_x_56:
[----:B------:R-:W-:-:S05]  /*3740*/  VIADD R10, R10, 0x4 ;  /* 0x000000040a0a7836 */ /* 0x000fca0000000000 */
[----:B------:R-:W-:-:S13]  /*3750*/  ISETP.NE.AND P0, PT, R10, RZ, PT ;  /* 0x000000ff0a00720c */ /* 0x000fda0003f05270 */
[----:B------:R-:W-:Y:S05]  /*3760*/  @!P0 EXIT ;  /* 0x000000000000894d */ /* 0x000fea0003800000 */
[----:B------:R-:W-:Y:S01]  /*3770*/  VIADD R11, R11, 0x4 ;  /* 0x000000040b0b7836 */ /* 0x000fe20000000000 */
[----:B------:R-:W-:Y:S06]  /*3780*/  BRA `(.L_x_65) ;  /* 0xffffffe000d47947 */ /* 0x000fec000383ffff */
        .weak           $__internal_0_$__cuda_sm20_div_rn_f64_full
        .type           $__internal_0_$__cuda_sm20_div_rn_f64_full,@function
        .size           $__internal_0_$__cuda_sm20_div_rn_f64_full,(.L_x_117 - $__internal_0_$__cuda_sm20_div_rn_f64_full)
$__internal_0_$__cuda_sm20_div_rn_f64_full:
[C---:B------:R-:W-:Y:S01]  /*3790*/  FSETP.GEU.AND P0, PT, |R19|.reuse, 1.469367938527859385e-39, PT ;  /* 0x001000001300780b */ /* 0x040fe20003f0e200 */
[----:B------:R-:W-:Y:S01]  /*37a0*/  IMAD.MOV.U32 R40, RZ, RZ, 0x1 ;  /* 0x00000001ff287424 */ /* 0x000fe200078e00ff */
[----:B------:R-:W-:Y:S01]  /*37b0*/  LOP3.LUT R16, R19, 0x800fffff, RZ, 0xc0, !PT ;  /* 0x800fffff13107812 */ /* 0x000fe200078ec0ff */
[----:B------:R-:W-:Y:S01]  /*37c0*/  BSSY.RECONVERGENT B0, `(.L_x_66) ;  /* 0x0000059000007945 */ /* 0x000fe20003800200 */
[C---:B------:R-:W-:Y:S02]  /*37d0*/  FSETP.GEU.AND P3, PT, |R21|.reuse, 1.469367938527859385e-39, PT ;  /* 0x001000001500780b */ /* 0x040fe40003f6e200 */
[----:B------:R-:W-:Y:S01]  /*37e0*/  LOP3.LUT R17, R16, 0x3ff00000, RZ, 0xfc, !PT ;  /* 0x3ff0000010117812 */ /* 0x000fe200078efcff */
[----:B------:R-:W-:Y:S01]  /*37f0*/  IMAD.MOV.U32 R16, RZ, RZ, R18 ;  /* 0x000000ffff107224 */ /* 0x000fe200078e0012 */
[----:B------:R-:W-:Y:S02]  /*3800*/  LOP3.LUT R6, R21, 0x7ff00000, RZ, 0xc0, !PT ;  /* 0x7ff0000015067812 */ /* 0x000fe400078ec0ff */
[----:B------:R-:W-:-:S03]  /*3810*/  LOP3.LUT R8, R19, 0x7ff00000, RZ, 0xc0, !PT ;  /* 0x7ff0000013087812 */ /* 0x000fc600078ec0ff */
[----:B------:R-:W-:Y:S01]  /*3820*/  @!P0 DMUL R16, R18, 8.98846567431157953865e+307 ;  /* 0x7fe0000012108828 */ /* 0x000fe20000000000 */
[----:B------:R-:W-:-:S03]  /*3830*/  ISETP.GE.U32.AND P2, PT, R6, R8, PT ;  /* 0x000000080600720c */ /* 0x000fc60003f46070 */
[----:B------:R-:W-:Y:S02]  /*3840*/  @!P3 LOP3.LUT R5, R19, 0x7ff00000, RZ, 0xc0, !PT ;  /* 0x7ff000001305b812 */ /* 0x000fe400078ec0ff */
[----:B------:R-:W0:Y:S01]  /*3850*/  MUFU.RCP64H R41, R17 ;  /* 0x0000001100297308 */ /* 0x000e220000001800 */
[----:B------:R-:W-:Y:S02]  /*3860*/  @!P3 MOV R42, RZ ;  /* 0x000000ff002ab202 */ /* 0x000fe40000000f00 */
[----:B------:R-:W-:Y:S01]  /*3870*/  @!P3 ISETP.GE.U32.AND P4, PT, R6, R5, PT ;  /* 0x000000050600b20c */ /* 0x000fe20003f86070 */
[----:B------:R-:W-:Y:S01]  /*3880*/  IMAD.MOV.U32 R5, RZ, RZ, 0x1ca00000 ;  /* 0x1ca00000ff057424 */ /* 0x000fe200078e00ff */
[----:B------:R-:W-:-:S04]  /*3890*/  @!P0 LOP3.LUT R8, R17, 0x7ff00000, RZ, 0xc0, !PT ;  /* 0x7ff0000011088812 */ /* 0x000fc800078ec0ff */
[----:B------:R-:W-:-:S04]  /*38a0*/  @!P3 SEL R7, R5, 0x63400000, !P4 ;  /* 0x634000000507b807 */ /* 0x000fc80006000000 */
[----:B------:R-:W-:Y:S01]  /*38b0*/  @!P3 LOP3.LUT R7, R7, 0x80000000, R21, 0xf8, !PT ;  /* 0x800000000707b812 */ /* 0x000fe200078ef815 */
[----:B0-----:R-:W-:-:S03]  /*38c0*/  DFMA R22, R40, -R16, 1 ;  /* 0x3ff000002816742b */ /* 0x001fc60000000810 */
[----:B------:R-:W-:Y:S01]  /*38d0*/  @!P3 LOP3.LUT R43, R7, 0x100000, RZ, 0xfc, !PT ;  /* 0x00100000072bb812 */ /* 0x000fe200078efcff */
[----:B------:R-:W-:-:S04]  /*38e0*/  IMAD.MOV.U32 R7, RZ, RZ, R6 ;  /* 0x000000ffff077224 */ /* 0x000fc800078e0006 */
[----:B------:R-:W-:-:S08]  /*38f0*/  DFMA R22, R22, R22, R22 ;  /* 0x000000161616722b */ /* 0x000fd00000000016 */
[----:B------:R-:W-:Y:S01]  /*3900*/  DFMA R40, R40, R22, R40 ;  /* 0x000000162828722b */ /* 0x000fe20000000028 */
[----:B------:R-:W-:Y:S01]  /*3910*/  SEL R23, R5, 0x63400000, !P2 ;  /* 0x6340000005177807 */ /* 0x000fe20005000000 */
[----:B------:R-:W-:-:S03]  /*3920*/  IMAD.MOV.U32 R22, RZ, RZ, R20 ;  /* 0x000000ffff167224 */ /* 0x000fc600078e0014 */
[----:B------:R-:W-:-:S03]  /*3930*/  LOP3.LUT R23, R23, 0x800fffff, R21, 0xf8, !PT ;  /* 0x800fffff17177812 */ /* 0x000fc600078ef815 */
[----:B------:R-:W-:-:S03]  /*3940*/  DFMA R38, R40, -R16, 1 ;  /* 0x3ff000002826742b */ /* 0x000fc60000000810 */
[----:B------:R-:W-:-:S05]  /*3950*/  @!P3 DFMA R22, R22, 2, -R42 ;  /* 0x400000001616b82b */ /* 0x000fca000000082a */
[----:B------:R-:W-:-:S05]  /*3960*/  DFMA R40, R40, R38, R40 ;  /* 0x000000262828722b */ /* 0x000fca0000000028 */
[----:B------:R-:W-:-:S03]  /*3970*/  @!P3 LOP3.LUT R7, R23, 0x7ff00000, RZ, 0xc0, !PT ;  /* 0x7ff000001707b812 */ /* 0x000fc600078ec0ff */
[----:B------:R-:W-:Y:S02]  /*3980*/  DMUL R38, R40, R22 ;  /* 0x0000001628267228 */ /* 0x000fe40000000000 */
[----:B------:R-:W-:-:S05]  /*3990*/  VIADD R9, R7, 0xffffffff ;  /* 0xffffffff07097836 */ /* 0x000fca0000000000 */
[----:B------:R-:W-:Y:S01]  /*39a0*/  ISETP.GT.U32.AND P0, PT, R9, 0x7feffffe, PT ;  /* 0x7feffffe0900780c */ /* 0x000fe20003f04070 */
[----:B------:R-:W-:Y:S01]  /*39b0*/  VIADD R9, R8, 0xffffffff ;  /* 0xffffffff08097836 */ /* 0x000fe20000000000 */
[----:B------:R-:W-:-:S04]  /*39c0*/  DFMA R42, R38, -R16, R22 ;  /* 0x80000010262a722b */ /* 0x000fc80000000016 */
[----:B------:R-:W-:-:S04]  /*39d0*/  ISETP.GT.U32.OR P0, PT, R9, 0x7feffffe, P0 ;  /* 0x7feffffe0900780c */ /* 0x000fc80000704470 */
[----:B------:R-:W-:-:S09]  /*39e0*/  DFMA R38, R40, R42, R38 ;  /* 0x0000002a2826722b */ /* 0x000fd20000000026 */
[----:B------:R-:W-:Y:S05]  /*39f0*/  @P0 BRA `(.L_x_67) ;  /* 0x0000000000740947 */ /* 0x000fea0003800000 */
[----:B------:R-:W-:-:S04]  /*3a00*/  LOP3.LUT R7, R19, 0x7ff00000, RZ, 0xc0, !PT ;  /* 0x7ff0000013077812 */ /* 0x000fc800078ec0ff */
[CC--:B------:R-:W-:Y:S02]  /*3a10*/  VIADDMNMX R8, R6.reuse, -R7.reuse, 0xb9600000, !PT ;  /* 0xb960000006087446 */ /* 0x0c0fe40007800907 */
[----:B------:R-:W-:Y:S01]  /*3a20*/  ISETP.GE.U32.AND P0, PT, R6, R7, PT ;  /* 0x000000070600720c */ /* 0x000fe20003f06070 */
[----:B------:R-:W-:Y:S01]  /*3a30*/  IMAD.MOV.U32 R6, RZ, RZ, RZ ;  /* 0x000000ffff067224 */ /* 0x000fe200078e00ff */
[----:B------:R-:W-:Y:S02]  /*3a40*/  VIMNMX R8, PT, PT, R8, 0x46a00000, PT ;  /* 0x46a0000008087848 */ /* 0x000fe40003fe0100 */
[----:B------:R-:W-:-:S05]  /*3a50*/  SEL R5, R5, 0x63400000, !P0 ;  /* 0x6340000005057807 */ /* 0x000fca0004000000 */
[----:B------:R-:W-:-:S04]  /*3a60*/  IMAD.IADD R5, R8, 0x1, -R5 ;  /* 0x0000000108057824 */ /* 0x000fc800078e0a05 */
[----:B------:R-:W-:-:S06]  /*3a70*/  VIADD R7, R5, 0x7fe00000 ;  /* 0x7fe0000005077836 */ /* 0x000fcc0000000000 */
[----:B------:R-:W-:-:S10]  /*3a80*/  DMUL R40, R38, R6 ;  /* 0x0000000626287228 */ /* 0x000fd40000000000 */
[----:B------:R-:W-:-:S13]  /*3a90*/  FSETP.GTU.AND P0, PT, |R41|, 1.469367938527859385e-39, PT ;  /* 0x001000002900780b */ /* 0x000fda0003f0c200 */
[----:B------:R-:W-:Y:S05]  /*3aa0*/  @P0 BRA `(.L_x_68) ;  /* 0x0000000000a80947 */ /* 0x000fea0003800000 */
[----:B------:R-:W-:Y:S01]  /*3ab0*/  DFMA R16, R38, -R16, R22 ;  /* 0x800000102610722b */ /* 0x000fe20000000016 */
[----:B------:R-:W-:-:S09]  /*3ac0*/  MOV R6, RZ ;  /* 0x000000ff00067202 */ /* 0x000fd20000000f00 */
[C---:B------:R-:W-:Y:S02]  /*3ad0*/  FSETP.NEU.AND P0, PT, R17.reuse, RZ, PT ;  /* 0x000000ff1100720b */ /* 0x040fe40003f0d000 */
[----:B------:R-:W-:-:S04]  /*3ae0*/  LOP3.LUT R18, R17, 0x80000000, R19, 0x48, !PT ;  /* 0x8000000011127812 */ /* 0x000fc800078e4813 */
[----:B------:R-:W-:-:S07]  /*3af0*/  LOP3.LUT R7, R18, R7, RZ, 0xfc, !PT ;  /* 0x0000000712077212 */ /* 0x000fce00078efcff */
[----:B------:R-:W-:Y:S05]  /*3b00*/  @!P0 BRA `(.L_x_68) ;  /* 0x0000000000908947 */ /* 0x000fea0003800000 */
[----:B------:R-:W-:Y:S01]  /*3b10*/  IMAD.MOV R9, RZ, RZ, -R5 ;  /* 0x000000ffff097224 */ /* 0x000fe200078e0a05 */
[----:B------:R-:W-:Y:S01]  /*3b20*/  DMUL.RP R6, R38, R6 ;  /* 0x0000000626067228 */ /* 0x000fe20000008000 */
[----:B------:R-:W-:Y:S01]  /*3b30*/  IMAD.MOV.U32 R8, RZ, RZ, RZ ;  /* 0x000000ffff087224 */ /* 0x000fe200078e00ff */
[----:B------:R-:W-:-:S05]  /*3b40*/  IADD3 R5, PT, PT, -R5, -0x43300000, RZ ;  /* 0xbcd0000005057810 */ /* 0x000fca0007ffe1ff */
[----:B------:R-:W-:-:S03]  /*3b50*/  DFMA R8, R40, -R8, R38 ;  /* 0x800000082808722b */ /* 0x000fc60000000026 */
[----:B------:R-:W-:-:S07]  /*3b60*/  LOP3.LUT R18, R7, R18, RZ, 0x3c, !PT ;  /* 0x0000001207127212 */ /* 0x000fce00078e3cff */
[----:B------:R-:W-:-:S04]  /*3b70*/  FSETP.NEU.AND P0, PT, |R9|, R5, PT ;  /* 0x000000050900720b */ /* 0x000fc80003f0d200 */
[----:B------:R-:W-:Y:S02]  /*3b80*/  FSEL R6, R6, R40, !P0 ;  /* 0x0000002806067208 */ /* 0x000fe40004000000 */
[----:B------:R-:W-:-:S03]  /*3b90*/  FSEL R7, R18, R41, !P0 ;  /* 0x0000002912077208 */ /* 0x000fc60004000000 */
[----:B------:R-:W-:Y:S02]  /*3ba0*/  IMAD.MOV.U32 R40, RZ, RZ, R6 ;  /* 0x000000ffff287224 */ /* 0x000fe400078e0006 */
[----:B------:R-:W-:Y:S01]  /*3bb0*/  IMAD.MOV.U32 R41, RZ, RZ, R7 ;  /* 0x000000ffff297224 */ /* 0x000fe200078e0007 */
[----:B------:R-:W-:Y:S06]  /*3bc0*/  BRA `(.L_x_68) ;  /* 0x0000000000607947 */ /* 0x000fec0003800000 */
.L_x_67:
[----:B------:R-:W-:-:S14]  /*3bd0*/  DSETP.NAN.AND P0, PT, R20, R20, PT ;  /* 0x000000141400722a */ /* 0x000fdc0003f08000 */
[----:B------:R-:W-:Y:S05]  /*3be0*/  @P0 BRA `(.L_x_69) ;  /* 0x00000000004c0947 */ /* 0x000fea0003800000 */
[----:B------:R-:W-:-:S14]  /*3bf0*/  DSETP.NAN.AND P0, PT, R18, R18, PT ;  /* 0x000000121200722a */ /* 0x000fdc0003f08000 */
[----:B------:R-:W-:Y:S05]  /*3c00*/  @P0 BRA `(.L_x_70) ;  /* 0x0000000000340947 */ /* 0x000fea0003800000 */
[----:B------:R-:W-:Y:S01]  /*3c10*/  ISETP.NE.AND P0, PT, R7, R8, PT ;  /* 0x000000080700720c */ /* 0x000fe20003f05270 */
[----:B------:R-:W-:Y:S02]  /*3c20*/  IMAD.MOV.U32 R40, RZ, RZ, 0x0 ;  /* 0x00000000ff287424 */ /* 0x000fe400078e00ff */
[----:B------:R-:W-:-:S10]  /*3c30*/  IMAD.MOV.U32 R41, RZ, RZ, -0x80000 ;  /* 0xfff80000ff297424 */ /* 0x000fd400078e00ff */
[----:B------:R-:W-:Y:S05]  /*3c40*/  @!P0 BRA `(.L_x_68) ;  /* 0x0000000000408947 */ /* 0x000fea0003800000 */
[----:B------:R-:W-:Y:S02]  /*3c50*/  ISETP.NE.AND P0, PT, R7, 0x7ff00000, PT ;  /* 0x7ff000000700780c */ /* 0x000fe40003f05270 */
[----:B------:R-:W-:Y:S02]  /*3c60*/  LOP3.LUT R19, R21, 0x80000000, R19, 0x48, !PT ;  /* 0x8000000015137812 */ /* 0x000fe400078e4813 */
[----:B------:R-:W-:-:S13]  /*3c70*/  ISETP.EQ.OR P0, PT, R8, RZ, !P0 ;  /* 0x000000ff0800720c */ /* 0x000fda0004702670 */
[----:B------:R-:W-:Y:S01]  /*3c80*/  @P0 LOP3.LUT R5, R19, 0x7ff00000, RZ, 0xfc, !PT ;  /* 0x7ff0000013050812 */ /* 0x000fe200078efcff */
[----:B------:R-:W-:Y:S01]  /*3c90*/  @!P0 IMAD.MOV.U32 R41, RZ, RZ, R19 ;  /* 0x000000ffff298224 */ /* 0x000fe200078e0013 */
[----:B------:R-:W-:Y:S01]  /*3ca0*/  @!P0 MOV R40, RZ ;  /* 0x000000ff00288202 */ /* 0x000fe20000000f00 */
[----:B------:R-:W-:Y:S02]  /*3cb0*/  @P0 IMAD.MOV.U32 R40, RZ, RZ, RZ ;  /* 0x000000ffff280224 */ /* 0x000fe400078e00ff */
[----:B------:R-:W-:Y:S01]  /*3cc0*/  @P0 IMAD.MOV.U32 R41, RZ, RZ, R5 ;  /* 0x000000ffff290224 */ /* 0x000fe200078e0005 */
[----:B------:R-:W-:Y:S06]  /*3cd0*/  BRA `(.L_x_68) ;  /* 0x00000000001c7947 */ /* 0x000fec0003800000 */
.L_x_70:
[----:B------:R-:W-:Y:S01]  /*3ce0*/  LOP3.LUT R5, R19, 0x80000, RZ, 0xfc, !PT ;  /* 0x0008000013057812 */ /* 0x000fe200078efcff */
[----:B------:R-:W-:-:S04]  /*3cf0*/  IMAD.MOV.U32 R40, RZ, RZ, R18 ;  /* 0x000000ffff287224 */ /* 0x000fc800078e0012 */
[----:B------:R-:W-:Y:S01]  /*3d00*/  IMAD.MOV.U32 R41, RZ, RZ, R5 ;  /* 0x000000ffff297224 */ /* 0x000fe200078e0005 */
[----:B------:R-:W-:Y:S06]  /*3d10*/  BRA `(.L_x_68) ;  /* 0x00000000000c7947 */ /* 0x000fec0003800000 */
.L_x_69:
[----:B------:R-:W-:Y:S01]  /*3d20*/  LOP3.LUT R5, R21, 0x80000, RZ, 0xfc, !PT ;  /* 0x0008000015057812 */ /* 0x000fe200078efcff */
[----:B------:R-:W-:-:S03]  /*3d30*/  IMAD.MOV.U32 R40, RZ, RZ, R20 ;  /* 0x000000ffff287224 */ /* 0x000fc600078e0014 */
[----:B------:R-:W-:-:S07]  /*3d40*/  MOV R41, R5 ;  /* 0x0000000500297202 */ /* 0x000fce0000000f00 */
.L_x_68:
[----:B------:R-:W-:Y:S05]  /*3d50*/  BSYNC.RECONVERGENT B0 ;  /* 0x0000000000007941 */ /* 0x000fea0003800200 */
.L_x_66:
[----:B------:R-:W-:Y:S02]  /*3d60*/  IMAD.MOV.U32 R8, RZ, RZ, R0 ;  /* 0x000000ffff087224 */ /* 0x000fe400078e0000 */
[----:B------:R-:W-:Y:S02]  /*3d70*/  IMAD.MOV.U32 R9, RZ, RZ, 0x0 ;  /* 0x00000000ff097424 */ /* 0x000fe400078e00ff */
[----:B------:R-:W-:Y:S02]  /*3d80*/  IMAD.MOV.U32 R6, RZ, RZ, R40 ;  /* 0x000000ffff067224 */ /* 0x000fe400078e0028 */
[----:B------:R-:W-:Y:S01]  /*3d90*/  IMAD.MOV.U32 R5, RZ, RZ, R41 ;  /* 0x000000ffff057224 */ /* 0x000fe200078e0029 */
[----:B------:R-:W-:Y:S06]  /*3da0*/  RET.REL.NODEC R8 `(emv_many_series_one_param_f32) ;  /* 0xffffffc008947950 */ /* 0x000fec0003c3ffff */
.L_x_71:
[----:B------:R-:W-:-:S00]  /*3db0*/  BRA `(.L_x_71) ;  /* 0xfffffffc00fc7947 */ /* 0x000fc0000383ffff */
[----:B------:R-:W-:-:S00]  /*3dc0*/  NOP ;  /* 0x0000000000007918 */ /* 0x000fc00000000000 */
        /* <DEDUP_REMOVED lines=11> */
.L_x_117:


//--------------------- .text.emv_batch_f32       --------------------------
	.section	.text.emv_batch_f32,"ax",@progbits
	.align	128
        .global         emv_batch_f32
        .type           emv_batch_f32,@function
        .size           emv_batch_f32,(.L_x_118 - emv_batch_f32)
        .other          emv_batch_f32,@"STO_CUDA_ENTRY STV_DEFAULT"
emv_batch_f32:
.text.emv_batch_f32:
[----:B------:R-:W-:Y:S01]  /*0000*/  LDC R1, c[0x0][0x37c] ;  /* 0x0000df00ff017b82 */ /* 0x000fe20000000800 */
[----:B------:R-:W0:Y:S07]  /*0010*/  S2R R0, SR_TID.X ;  /* 0x0000000000007919 */ /* 0x000e2e0000002100 */
[----:B------:R-:W0:Y:S01]  /*0020*/  S2UR UR4, SR_CTAID.X ;  /* 0x00000000000479c3 */ /* 0x000e220000002500 */
[----:B------:R-:W1:Y:S07]  /*0030*/  LDCU UR5, c[0x0][0x39c] ;  /* 0x00007380ff0577ac */ /* 0x000e6e0008000800 */
[----:B------:R-:W0:Y:S02]  /*0040*/  LDC R25, c[0x0][0x360] ;  /* 0x0000d800ff197b82 */ /* 0x000e240000000800 */
[----:B0-----:R-:W-:-:S05]  /*0050*/  IMAD R25, R25, UR4, R0 ;  /* 0x0000000419197c24 */ /* 0x001fca000f8e0200 */
[----:B-1----:R-:W-:-:S13]  /*0060*/  ISETP.GE.AND P0, PT, R25, UR5, PT ;  /* 0x0000000519007c0c */ /* 0x002fda000bf06270 */
[----:B------:R-:W-:Y:S05]  /*0070*/  @P0 EXIT ;  /* 0x000000000000094d */ /* 0x000fea0003800000 */
[----:B------:R-:W0:Y:S01]  /*0080*/  LDC R0, c[0x0][0x398] ;  /* 0x0000e600ff007b82 */ /* 0x000e220000000800 */
[----:B------:R-:W1:Y:S01]  /*0090*/  LDCU UR7, c[0x0][0x3a0] ;  /* 0x00007400ff0777ac */ /* 0x000e620008000800 */
[----:B------:R-:W2:Y:S01]  /*00a0*/  LDCU.64 UR18, c[0x0][0x3a8] ;  /* 0x00007500ff1277ac */ /* 0x000ea20008000a00 */
[----:B------:R-:W3:Y:S01]  /*00b0*/  LDCU.64 UR20, c[0x0][0x358] ;  /* 0x00006b00ff1477ac */ /* 0x000ee20008000a00 */
[----:B-1----:R-:W-:-:S04]  /*00c0*/  ISETP.LE.AND P0, PT, RZ, UR7, PT ;  /* 0x00000007ff007c0c */ /* 0x002fc8000bf03270 */
[----:B0-----:R-:W-:Y:S01]  /*00d0*/  ISETP.LT.OR P0, PT, R0, 0x1, !P0 ;  /* 0x000000010000780c */ /* 0x001fe20004701670 */
[----:B------:R-:W-:-:S03]  /*00e0*/  IMAD R25, R25, R0, RZ ;  /* 0x0000000019197224 */ /* 0x000fc600078e02ff */
[----:B------:R-:W-:Y:S01]  /*00f0*/  ISETP.LE.OR P0, PT, R0, UR7, P0 ;  /* 0x0000000700007c0c */ /* 0x000fe20008703670 */
[----:B------:R-:W-:-:S03]  /*0100*/  IMAD.WIDE R2, R25, 0x4, RZ ;  /* 0x0000000419027825 */ /* 0x000fc600078e02ff */
[----:B--2---:R-:W-:-:S04]  /*0110*/  IADD3 R4, P1, PT, R2, UR18, RZ ;  /* 0x0000001202047c10 */ /* 0x004fc8000ff3e0ff */
[----:B------:R-:W-:-:S05]  /*0120*/  IADD3.X R5, PT, PT, R3, UR19, RZ, P1, !PT ;  /* 0x0000001303057c10 */ /* 0x000fca0008ffe4ff */
[----:B---3--:R-:W-:Y:S05]  /*0130*/  @P0 BRA `(.L_x_72) ;  /* 0x0000002800500947 */ /* 0x008fea0003800000 */
[----:B------:R-:W-:Y:S02]  /*0140*/  IMAD.U32 R7, RZ, RZ, UR7 ;  /* 0x00000007ff077e24 */ /* 0x000fe4000f8e00ff */
[----:B------:R-:W-:-:S03]  /*0150*/  IMAD.MOV.U32 R9, RZ, RZ, RZ ;  /* 0x000000ffff097224 */ /* 0x000fc600078e00ff */
[----:B------:R-:W-:-:S04]  /*0160*/  VIADDMNMX.U32 R6, R0, 0xffffffff, R7, PT ;  /* 0xffffffff00067846 */ /* 0x000fc80003800007 */
[C---:B------:R-:W-:Y:S01]  /*0170*/  ISETP.GE.U32.AND P1, PT, R6.reuse, 0xf, PT ;  /* 0x0000000f0600780c */ /* 0x040fe20003f26070 */
[----:B------:R-:W-:-:S05]  /*0180*/  VIADD R8, R6, 0x1 ;  /* 0x0000000106087836 */ /* 0x000fca0000000000 */
[----:B------:R-:W-:-:S04]  /*0190*/  LOP3.LUT R14, R8, 0xf, RZ, 0xc0, !PT ;  /* 0x0000000f080e7812 */ /* 0x000fc800078ec0ff */
[----:B------:R-:W-:-:S03]  /*01a0*/  ISETP.NE.AND P0, PT, R14, RZ, PT ;  /* 0x000000ff0e00720c */ /* 0x000fc60003f05270 */
[----:B------:R-:W-:Y:S10]  /*01b0*/  @!P1 BRA `(.L_x_73) ;  /* 0x0000000000709947 */ /* 0x000ff40003800000 */
[----:B------:R-:W-:Y:S01]  /*01c0*/  IADD3 R11, P1, PT, R4, 0x20, RZ ;  /* 0x00000020040b7810 */ /* 0x000fe20007f3e0ff */
[----:B------:R-:W-:Y:S01]  /*01d0*/  IMAD.MOV.U32 R13, RZ, RZ, 0x7fffffff ;  /* 0x7fffffffff0d7424 */ /* 0x000fe200078e00ff */
[----:B------:R-:W-:-:S03]  /*01e0*/  LOP3.LUT R9, R8, 0x7ffffff0, RZ, 0xc0, !PT ;  /* 0x7ffffff008097812 */ /* 0x000fc600078ec0ff */
[----:B------:R-:W-:Y:S02]  /*01f0*/  IMAD.X R12, RZ, RZ, R5, P1 ;  /* 0x000000ffff0c7224 */ /* 0x000fe400008e0605 */
[----:B------:R-:W-:-:S07]  /*0200*/  IMAD.MOV R10, RZ, RZ, -R9 ;  /* 0x000000ffff0a7224 */ /* 0x000fce00078e0a09 */
.L_x_74:
[----:B0-----:R-:W-:Y:S01]  /*0210*/  MOV R6, R11 ;  /* 0x0000000b00067202 */ /* 0x001fe20000000f00 */
[----:B------:R-:W-:Y:S02]  /*0220*/  IMAD.MOV.U32 R7, RZ, RZ, R12 ;  /* 0x000000ffff077224 */ /* 0x000fe400078e000c */
[----:B------:R-:W-:Y:S01]  /*0230*/  VIADD R10, R10, 0x10 ;  /* 0x000000100a0a7836 */ /* 0x000fe20000000000 */
[----:B------:R-:W-:Y:S02]  /*0240*/  IADD3 R11, P2, PT, R6, 0x40, RZ ;  /* 0x00000040060b7810 */ /* 0x000fe40007f5e0ff */
[----:B------:R0:W-:Y:S02]  /*0250*/  STG.E desc[UR20][R6.64+-0x20], R13 ;  /* 0xffffe00d06007986 */ /* 0x0001e4000c101914 */
[----:B------:R-:W-:Y:S01]  /*0260*/  ISETP.NE.AND P1, PT, R10, RZ, PT ;  /* 0x000000ff0a00720c */ /* 0x000fe20003f25270 */
[----:B------:R-:W-:Y:S01]  /*0270*/  IMAD.X R12, RZ, RZ, R7, P2 ;  /* 0x000000ffff0c7224 */ /* 0x000fe200010e0607 */
[----:B------:R0:W-:Y:S04]  /*0280*/  STG.E desc[UR20][R6.64+-0x1c], R13 ;  /* 0xffffe40d06007986 */ /* 0x0001e8000c101914 */
        /* <DEDUP_REMOVED lines=13> */
[----:B------:R0:W-:Y:S01]  /*0360*/  STG.E desc[UR20][R6.64+0x1c], R13 ;  /* 0x00001c0d06007986 */ /* 0x0001e2000c101914 */
[----:B------:R-:W-:Y:S05]  /*0370*/  @P1 BRA `(.L_x_74) ;  /* 0xfffffffc00a41947 */ /* 0x000fea000383ffff */
.L_x_73:
[----:B------:R-:W-:Y:S05]  /*0380*/  @!P0 BRA `(.L_x_75) ;  /* 0x0000000000a48947 */ /* 0x000fea0003800000 */
[----:B------:R-:W-:Y:S02]  /*0390*/  ISETP.GE.U32.AND P0, PT, R14, 0x8, PT ;  /* 0x000000080e00780c */ /* 0x000fe40003f06070 */
[----:B------:R-:W-:-:S04]  /*03a0*/  LOP3.LUT R10, R8, 0x7, RZ, 0xc0, !PT ;  /* 0x00000007080a7812 */ /* 0x000fc800078ec0ff */
[----:B------:R-:W-:-:S07]  /*03b0*/  ISETP.NE.AND P1, PT, R10, RZ, PT ;  /* 0x000000ff0a00720c */ /* 0x000fce0003f25270 */
[----:B------:R-:W-:Y:S06]  /*03c0*/  @!P0 BRA `(.L_x_76) ;  /* 0x00000000002c8947 */ /* 0x000fec0003800000 */
[----:B------:R-:W-:Y:S02]  /*03d0*/  IMAD.MOV.U32 R11, RZ, RZ, 0x7fffffff ;  /* 0x7fffffffff0b7424 */ /* 0x000fe400078e00ff */
[----:B0-----:R-:W-:-:S04]  /*03e0*/  IMAD.WIDE.U32 R6, R9, 0x4, R4 ;  /* 0x0000000409067825 */ /* 0x001fc800078e0004 */
[----:B------:R-:W-:Y:S01]  /*03f0*/  VIADD R9, R9, 0x8 ;  /* 0x0000000809097836 */ /* 0x000fe20000000000 */
[----:B------:R1:W-:Y:S04]  /*0400*/  STG.E desc[UR20][R6.64], R11 ;  /* 0x0000000b06007986 */ /* 0x0003e8000c101914 */
[----:B------:R1:W-:Y:S04]  /*0410*/  STG.E desc[UR20][R6.64+0x4], R11 ;  /* 0x0000040b06007986 */ /* 0x0003e8000c101914 */
[----:B------:R1:W-:Y:S04]  /*0420*/  STG.E desc[UR20][R6.64+0x8], R11 ;  /* 0x0000080b06007986 */ /* 0x0003e8000c101914 */
[----:B------:R1:W-:Y:S04]  /*0430*/  STG.E desc[UR20][R6.64+0xc], R11 ;  /* 0x00000c0b06007986 */ /* 0x0003e8000c101914 */
[----:B------:R1:W-:Y:S04]  /*0440*/  STG.E desc[UR20][R6.64+0x10], R11 ;  /* 0x0000100b06007986 */ /* 0x0003e8000c101914 */
[----:B------:R1:W-:Y:S04]  /*0450*/  STG.E desc[UR20][R6.64+0x14], R11 ;  /* 0x0000140b06007986 */ /* 0x0003e8000c101914 */
[----:B------:R1:W-:Y:S04]  /*0460*/  STG.E desc[UR20][R6.64+0x18], R11 ;  /* 0x0000180b06007986 */ /* 0x0003e8000c101914 */
[----:B------:R1:W-:Y:S02]  /*0470*/  STG.E desc[UR20][R6.64+0x1c], R11 ;  /* 0x00001c0b06007986 */ /* 0x0003e4000c101914 */
.L_x_76:
[----:B------:R-:W-:Y:S05]  /*0480*/  @!P1 BRA `(.L_x_75) ;  /* 0x0000000000649947 */ /* 0x000fea0003800000 */
[----:B------:R-:W-:Y:S02]  /*0490*/  ISETP.GE.U32.AND P0, PT, R10, 0x4, PT ;  /* 0x000000040a00780c */ /* 0x000fe40003f06070 */
[----:B------:R-:W-:-:S04]  /*04a0*/  LOP3.LUT R8, R8, 0x3, RZ, 0xc0, !PT ;  /* 0x0000000308087812 */ /* 0x000fc800078ec0ff */
[----:B------:R-:W-:-:S07]  /*04b0*/  ISETP.NE.AND P1, PT, R8, RZ, PT ;  /* 0x000000ff0800720c */ /* 0x000fce0003f25270 */
[----:B------:R-:W-:Y:S06]  /*04c0*/  @!P0 BRA `(.L_x_77) ;  /* 0x00000000001c8947 */ /* 0x000fec0003800000 */
[C---:B------:R-:W-:Y:S01]  /*04d0*/  IMAD.WIDE.U32 R4, R9.reuse, 0x4, R4 ;  /* 0x0000000409047825 */ /* 0x040fe200078e0004 */
[----:B------:R-:W-:-:S03]  /*04e0*/  IADD3 R9, PT, PT, R9, 0x4, RZ ;  /* 0x0000000409097810 */ /* 0x000fc60007ffe0ff */
[----:B01----:R-:W-:-:S05]  /*04f0*/  IMAD.MOV.U32 R7, RZ, RZ, 0x7fffffff ;  /* 0x7fffffffff077424 */ /* 0x003fca00078e00ff */
[----:B------:R2:W-:Y:S04]  /*0500*/  STG.E desc[UR20][R4.64], R7 ;  /* 0x0000000704007986 */ /* 0x0005e8000c101914 */
[----:B------:R2:W-:Y:S04]  /*0510*/  STG.E desc[UR20][R4.64+0x4], R7 ;  /* 0x0000040704007986 */ /* 0x0005e8000c101914 */
[----:B------:R2:W-:Y:S04]  /*0520*/  STG.E desc[UR20][R4.64+0x8], R7 ;  /* 0x0000080704007986 */ /* 0x0005e8000c101914 */
[----:B------:R2:W-:Y:S02]  /*0530*/  STG.E desc[UR20][R4.64+0xc], R7 ;  /* 0x00000c0704007986 */ /* 0x0005e4000c101914 */
.L_x_77:
[----:B------:R-:W-:Y:S05]  /*0540*/  @!P1 BRA `(.L_x_75) ;  /* 0x0000000000349947 */ /* 0x000fea0003800000 */
[----:B--2---:R-:W-:-:S04]  /*0550*/  IMAD.WIDE.U32 R4, R9, 0x4, R2 ;  /* 0x0000000409047825 */ /* 0x004fc800078e0002 */
[----:B------:R-:W-:Y:S01]  /*0560*/  IMAD.MOV R8, RZ, RZ, -R8 ;  /* 0x000000ffff087224 */ /* 0x000fe200078e0a08 */
[----:B01----:R-:W-:Y:S01]  /*0570*/  IADD3 R6, P0, PT, R4, UR18, RZ ;  /* 0x0000001204067c10 */ /* 0x003fe2000ff1e0ff */
[----:B------:R-:W-:-:S03]  /*0580*/  IMAD.MOV.U32 R9, RZ, RZ, 0x7fffffff ;  /* 0x7fffffffff097424 */ /* 0x000fc600078e00ff */
[----:B------:R-:W-:-:S09]  /*0590*/  IADD3.X R7, PT, PT, R5, UR19, RZ, P0, !PT ;  /* 0x0000001305077c10 */ /* 0x000fd200087fe4ff */
.L_x_78:
[----:B------:R-:W-:Y:S01]  /*05a0*/  IMAD.MOV.U32 R4, RZ, RZ, R6 ;  /* 0x000000ffff047224 */ /* 0x000fe200078e0006 */
[----:B------:R-:W-:Y:S01]  /*05b0*/  IADD3 R6, P1, PT, R6, 0x4, RZ ;  /* 0x0000000406067810 */ /* 0x000fe20007f3e0ff */
[----:B------:R-:W-:Y:S02]  /*05c0*/  IMAD.MOV.U32 R5, RZ, RZ, R7 ;  /* 0x000000ffff057224 */ /* 0x000fe400078e0007 */
[----:B------:R-:W-:Y:S01]  /*05d0*/  VIADD R8, R8, 0x1 ;  /* 0x0000000108087836 */ /* 0x000fe20000000000 */
[----:B------:R-:W-:Y:S02]  /*05e0*/  IADD3.X R7, PT, PT, RZ, R7, RZ, P1, !PT ;  /* 0x00000007ff077210 */ /* 0x000fe40000ffe4ff */
[----:B------:R3:W-:Y:S02]  /*05f0*/  STG.E desc[UR20][R4.64], R9 ;  /* 0x0000000904007986 */ /* 0x0007e4000c101914 */
[----:B------:R-:W-:-:S13]  /*0600*/  ISETP.NE.AND P0, PT, R8, RZ, PT ;  /* 0x000000ff0800720c */ /* 0x000fda0003f05270 */
[----:B---3--:R-:W-:Y:S05]  /*0610*/  @P0 BRA `(.L_x_78) ;  /* 0xfffffffc00e00947 */ /* 0x008fea000383ffff */
.L_x_75:
[----:B------:R-:W-:-:S06]  /*0620*/  UIADD3 UR6, UPT, UPT, UR7, 0x1, URZ ;  /* 0x0000000107067890 */ /* 0x000fcc000fffe0ff */
[----:B------:R-:W-:-:S13]  /*0630*/  ISETP.LE.U32.AND P0, PT, R0, UR6, PT ;  /* 0x0000000600007c0c */ /* 0x000fda000bf03070 */
[----:B------:R-:W-:Y:S05]  /*0640*/  @P0 EXIT ;  /* 0x000000000000094d */ /* 0x000fea0003800000 */
[----:B------:R-:W3:Y:S02]  /*0650*/  LDCU.128 UR12, c[0x0][0x380] ;  /* 0x00007000ff0c77ac */ /* 0x000ee40008000c00 */
[----:B---3--:R-:W-:Y:S02]  /*0660*/  UIMAD.WIDE.U32 UR8, UR7, 0x4, UR14 ;  /* 0x00000004070878a5 */ /* 0x008fe4000f8e000e */
[----:B------:R-:W-:-:S04]  /*0670*/  UIMAD.WIDE.U32 UR4, UR7, 0x4, UR12 ;  /* 0x00000004070478a5 */ /* 0x000fc8000f8e000c */
[----:B------:R-:W-:Y:S02]  /*0680*/  IMAD.U32 R10, RZ, RZ, UR8 ;  /* 0x00000008ff0a7e24 */ /* 0x000fe4000f8e00ff */
[----:B------:R-:W-:Y:S02]  /*0690*/  IMAD.U32 R8, RZ, RZ, UR4 ;  /* 0x00000004ff087e24 */ /* 0x000fe4000f8e00ff */
[----:B------:R-:W-:Y:S02]  /*06a0*/  IMAD.U32 R9, RZ, RZ, UR5 ;  /* 0x00000005ff097e24 */ /* 0x000fe4000f8e00ff */
[----:B-1----:R-:W-:-:S03]  /*06b0*/  IMAD.U32 R11, RZ, RZ, UR9 ;  /* 0x00000009ff0b7e24 */ /* 0x002fc6000f8e00ff */
[----:B0-----:R-:W2:Y:S04]  /*06c0*/  LDG.E.CONSTANT R6, desc[UR20][R8.64] ;  /* 0x0000001408067981 */ /* 0x001ea8000c1e9900 */
[----:B------:R-:W3:Y:S01]  /*06d0*/  LDG.E.CONSTANT R10, desc[UR20][R10.64] ;  /* 0x000000140a0a7981 */ /* 0x000ee2000c1e9900 */
[----:B------:R-:W-:Y:S01]  /*06e0*/  UMOV UR16, UR6 ;  /* 0x0000000600107c82 */ /* 0x000fe20008000000 */
[----:B--2---:R-:W-:Y:S08]  /*06f0*/  F2F.F64.F32 R6, R6 ;  /* 0x0000000600067310 */ /* 0x004ff00000201800 */
[----:B---3--:R-:W0:Y:S02]  /*0700*/  F2F.F64.F32 R4, R10 ;  /* 0x0000000a00047310 */ /* 0x008e240000201800 */
[----:B0-----:R-:W-:Y:S01]  /*0710*/  DADD R4, R4, R6 ;  /* 0x0000000004047229 */ /* 0x001fe20000000006 */
[----:B------:R-:W-:-:S05]  /*0720*/  LOP3.LUT R7, RZ, UR7, RZ, 0x33, !PT ;  /* 0x00000007ff077c12 */ /* 0x000fca000f8e33ff */
[----:B------:R-:W-:Y:S02]  /*0730*/  IMAD.IADD R7, R7, 0x1, R0 ;  /* 0x0000000107077824 */ /* 0x000fe400078e0200 */
[----:B------:R-:W-:-:S03]  /*0740*/  DMUL R4, R4, 0.5 ;  /* 0x3fe0000004047828 */ /* 0x000fc60000000000 */
[----:B------:R-:W-:-:S07]  /*0750*/  LOP3.LUT P0, R7, R7, 0x3, RZ, 0xc0, !PT ;  /* 0x0000000307077812 */ /* 0x000fce000780c0ff */
[----:B------:R-:W-:Y:S02]  /*0760*/  R2UR UR4, R4 ;  /* 0x00000000040472ca */ /* 0x000fe400000e0000 */
[----:B------:R-:W-:-:S04]  /*0770*/  R2UR UR5, R5 ;  /* 0x00000000050572ca */ /* 0x000fc800000e0000 */
[----:B------:R-:W-:Y:S11]  /*0780*/  @!P0 BRA `(.L_x_79) ;  /* 0x0000000400e88947 */ /* 0x000ff60003800000 */
[----:B------:R-:W0:Y:S01]  /*0790*/  LDCU.64 UR6, c[0x0][0x390] ;  /* 0x00007200ff0677ac */ /* 0x000e220008000a00 */
[----:B------:R-:W-:Y:S01]  /*07a0*/  MOV R5, UR16 ;  /* 0x0000001000057c02 */ /* 0x000fe20008000f00 */
[----:B------:R-:W-:Y:S01]  /*07b0*/  IMAD.MOV R26, RZ, RZ, -R7 ;  /* 0x000000ffff1a7224 */ /* 0x000fe200078e0a07 */
[----:B------:R-:W-:-:S03]  /*07c0*/  UIMAD.WIDE.U32 UR10, UR16, 0x4, UR12 ;  /* 0x00000004100a78a5 */ /* 0x000fc6000f8e000c */
[----:B------:R-:W-:Y:S01]  /*07d0*/  IMAD.WIDE.U32 R2, R5, 0x4, R2 ;  /* 0x0000000405027825 */ /* 0x000fe200078e0002 */
[----:B------:R-:W1:Y:S02]  /*07e0*/  LDCU UR17, c[0x0][0x3a0] ;  /* 0x00007400ff1177ac */ /* 0x000e640008000800 */
[----:B------:R-:W-:Y:S01]  /*07f0*/  IADD3 R22, P0, PT, R2, UR18, RZ ;  /* 0x0000001202167c10 */ /* 0x000fe2000ff1e0ff */
[----:B------:R-:W-:-:S03]  /*0800*/  UIMAD.WIDE.U32 UR8, UR16, 0x4, UR14 ;  /* 0x00000004100878a5 */ /* 0x000fc6000f8e000e */
[----:B------:R-:W-:Y:S01]  /*0810*/  IADD3.X R23, PT, PT, R3, UR19, RZ, P0, !PT ;  /* 0x0000001303177c10 */ /* 0x000fe200087fe4ff */
[----:B0-----:R-:W-:-:S07]  /*0820*/  UIMAD.WIDE.U32 UR6, UR16, 0x4, UR6 ;  /* 0x00000004100678a5 */ /* 0x001fce000f8e0006 */
[----:B------:R-:W-:Y:S01]  /*0830*/  UMOV UR12, UR6 ;  /* 0x00000006000c7c82 */ /* 0x000fe20008000000 */
[----:B-1----:R-:W-:-:S05]  /*0840*/  UMOV UR13, UR7 ;  /* 0x00000007000d7c82 */ /* 0x002fca0008000000 */
.L_x_85:
[----:B------:R-:W-:Y:S02]  /*0850*/  IMAD.U32 R4, RZ, RZ, UR8 ;  /* 0x00000008ff047e24 */ /* 0x000fe4000f8e00ff */
[----:B------:R-:W-:Y:S02]  /*0860*/  IMAD.U32 R5, RZ, RZ, UR9 ;  /* 0x00000009ff057e24 */ /* 0x000fe4000f8e00ff */
[----:B------:R-:W-:Y:S02]  /*0870*/  IMAD.U32 R2, RZ, RZ, UR10 ;  /* 0x0000000aff027e24 */ /* 0x000fe4000f8e00ff */
[----:B------:R-:W-:Y:S01]  /*0880*/  IMAD.U32 R3, RZ, RZ, UR11 ;  /* 0x0000000bff037e24 */ /* 0x000fe2000f8e00ff */
[----:B------:R-:W2:Y:S01]  /*0890*/  LDG.E.CONSTANT R9, desc[UR20][R4.64] ;  /* 0x0000001404097981 */ /* 0x000ea2000c1e9900 */
[----:B------:R-:W-:Y:S01]  /*08a0*/  MOV R6, UR12 ;  /* 0x0000000c00067c02 */ /* 0x000fe20008000f00 */
[----:B------:R-:W-:Y:S02]  /*08b0*/  IMAD.U32 R7, RZ, RZ, UR13 ;  /* 0x0000000dff077e24 */ /* 0x000fe4000f8e00ff */
[----:B------:R-:W3:Y:S04]  /*08c0*/  LDG.E.CONSTANT R8, desc[UR20][R2.64] ;  /* 0x0000001402087981 */ /* 0x000ee8000c1e9900 */
[----:B------:R-:W4:Y:S01]  /*08d0*/  LDG.E.CONSTANT R0, desc[UR20][R6.64] ;  /* 0x0000001406007981 */ /* 0x000f22000c1e9900 */
        /* <DEDUP_REMOVED lines=8> */
[----:B-1----:R-:W-:-:S02]  /*0960*/  DADD R4, R6, R2 ;  /* 0x0000000006047229 */ /* 0x002fc40000000002 */
[----:B------:R-:W-:-:S06]  /*0970*/  DADD R6, R6, -R2 ;  /* 0x0000000006067229 */ /* 0x000fcc0000000802 */
[----:B------:R-:W-:Y:S02]  /*0980*/  DMUL R4, R4, 0.5 ;  /* 0x3fe0000004047828 */ /* 0x000fe40000000000 */
[----:B------:R-:W-:-:S08]  /*0990*/  DSETP.NEU.AND P0, PT, R6, RZ, PT ;  /* 0x000000ff0600722a */ /* 0x000fd00003f0d000 */
[----:B------:R-:W-:Y:S02]  /*09a0*/  R2UR UR6, R4 ;  /* 0x00000000040672ca */ /* 0x000fe400000e0000 */
[----:B------:R-:W-:-:S04]  /*09b0*/  R2UR UR7, R5 ;  /* 0x00000000050772ca */ /* 0x000fc800000e0000 */
[----:B------:R-:W-:Y:S11]  /*09c0*/  @!P0 BRA `(.L_x_81) ;  /* 0x0000000400148947 */ /* 0x000ff60003800000 */
[----:B------:R-:W1:Y:S01]  /*09d0*/  MUFU.RCP64H R3, 10000 ;  /* 0x40c3880000037908 */ /* 0x000e620000001800 */
[----:B------:R-:W-:Y:S02]  /*09e0*/  IMAD.MOV.U32 R8, RZ, RZ, 0x0 ;  /* 0x00000000ff087424 */ /* 0x000fe400078e00ff */
        /* <DEDUP_REMOVED lines=19> */
[----:B0-----:R-:W-:-:S07]  /*0b20*/  IMAD.MOV.U32 R11, RZ, RZ, 0x40c38800 ;  /* 0x40c38800ff0b7424 */ /* 0x001fce00078e00ff */
[----:B------:R-:W-:Y:S05]  /*0b30*/  CALL.REL.NOINC `($__internal_1_$__cuda_sm20_div_rn_f64_full) ;  /* 0x0000002400087944 */ /* 0x000fea0003c00000 */
[----:B------:R-:W-:Y:S02]  /*0b40*/  IMAD.MOV.U32 R12, RZ, RZ, R10 ;  /* 0x000000ffff0c7224 */ /* 0x000fe400078e000a */
[----:B------:R-:W-:-:S07]  /*0b50*/  IMAD.MOV.U32 R13, RZ, RZ, R11 ;  /* 0x000000ffff0d7224 */ /* 0x000fce00078e000b */
.L_x_82:
[----:B------:R-:W1:Y:S01]  /*0b60*/  MUFU.RCP64H R3, R7 ;  /* 0x0000000700037308 */ /* 0x000e620000001800 */
[----:B------:R-:W-:Y:S02]  /*0b70*/  MOV R2, 0x1 ;  /* 0x0000000100027802 */ /* 0x000fe40000000f00 */
[----:B------:R-:W-:-:S04]  /*0b80*/  FSETP.GEU.AND P1, PT, |R13|, 6.5827683646048100446e-37, PT ;  /* 0x036000000d00780b */ /* 0x000fc80003f2e200 */
        /* <DEDUP_REMOVED lines=14> */
[----:B------:R-:W-:Y:S05]  /*0c70*/  CALL.REL.NOINC `($__internal_1_$__cuda_sm20_div_rn_f64_full) ;  /* 0x0000002000b87944 */ /* 0x000fea0003c00000 */
.L_x_83:
[----:B------:R-:W0:Y:S01]  /*0c80*/  MUFU.RCP64H R3, R11 ;  /* 0x0000000b00037308 */ /* 0x000e220000001800 */
[----:B------:R-:W-:Y:S02]  /*0c90*/  IMAD.MOV.U32 R2, RZ, RZ, 0x1 ;  /* 0x00000001ff027424 */ /* 0x000fe400078e00ff */
[----:B------:R-:W-:Y:S02]  /*0ca0*/  IMAD.U32 R12, RZ, RZ, UR4 ;  /* 0x00000004ff0c7e24 */ /* 0x000fe4000f8e00ff */
[----:B------:R-:W-:-:S06]  /*0cb0*/  IMAD.U32 R13, RZ, RZ, UR5 ;  /* 0x00000005ff0d7e24 */ /* 0x000fcc000f8e00ff */
[----:B------:R-:W-:Y:S02]  /*0cc0*/  DADD R12, -R12, UR6 ;  /* 0x000000060c0c7e29 */ /* 0x000fe40008000100 */
[----:B0-----:R-:W-:-:S08]  /*0cd0*/  DFMA R4, R2, -R10, 1 ;  /* 0x3ff000000204742b */ /* 0x001fd0000000080a */
[----:B------:R-:W-:Y:S01]  /*0ce0*/  FSETP.GEU.AND P1, PT, |R13|, 6.5827683646048100446e-37, PT ;  /* 0x036000000d00780b */ /* 0x000fe20003f2e200 */
        /* <DEDUP_REMOVED lines=11> */
[----:B------:R-:W-:Y:S05]  /*0da0*/  CALL.REL.NOINC `($__internal_1_$__cuda_sm20_div_rn_f64_full) ;  /* 0x00000020006c7944 */ /* 0x000fea0003c00000 */
[----:B------:R-:W-:Y:S01]  /*0db0*/  MOV R2, R10 ;  /* 0x0000000a00027202 */ /* 0x000fe20000000f00 */
[----:B------:R-:W-:-:S07]  /*0dc0*/  IMAD.MOV.U32 R3, RZ, RZ, R11 ;  /* 0x000000ffff037224 */ /* 0x000fce00078e000b */
.L_x_84:
[----:B------:R-:W0:Y:S01]  /*0dd0*/  F2F.F32.F64 R3, R2 ;  /* 0x0000000200037310 */ /* 0x000e220000301000 */
[----:B------:R-:W-:Y:S01]  /*0de0*/  UMOV UR4, UR6 ;  /* 0x0000000600047c82 */ /* 0x000fe20008000000 */
[----:B------:R-:W-:Y:S01]  /*0df0*/  UMOV UR5, UR7 ;  /* 0x0000000700057c82 */ /* 0x000fe20008000000 */
[----:B0-----:R1:W-:Y:S01]  /*0e00*/  STG.E desc[UR20][R22.64], R3 ;  /* 0x0000000316007986 */ /* 0x0013e2000c101914 */
[----:B------:R-:W-:Y:S05]  /*0e10*/  BRA `(.L_x_80) ;  /* 0x0000000000107947 */ /* 0x000fea0003800000 */
.L_x_81:
[----:B------:R-:W-:Y:S01]  /*0e20*/  IMAD.MOV.U32 R3, RZ, RZ, 0x7fffffff ;  /* 0x7fffffffff037424 */ /* 0x000fe200078e00ff */
[----:B------:R-:W-:Y:S01]  /*0e30*/  UMOV UR4, UR6 ;  /* 0x0000000600047c82 */ /* 0x000fe20008000000 */
[----:B------:R-:W-:-:S03]  /*0e40*/  UMOV UR5, UR7 ;  /* 0x0000000700057c82 */ /* 0x000fc60008000000 */
[----:B------:R2:W-:Y:S02]  /*0e50*/  STG.E desc[UR20][R22.64], R3 ;  /* 0x0000000316007986 */ /* 0x0005e4000c101914 */
.L_x_80:
[----:B------:R-:W-:Y:S01]  /*0e60*/  VIADD R26, R26, 0x1 ;  /* 0x000000011a1a7836 */ /* 0x000fe20000000000 */
[----:B------:R-:W-:Y:S01]  /*0e70*/  UIADD3 UR12, UP0, UPT, UR12, 0x4, URZ ;  /* 0x000000040c0c7890 */ /* 0x000fe2000ff1e0ff */
[----:B012---:R-:W-:Y:S01]  /*0e80*/  IADD3 R22, P1, PT, R22, 0x4, RZ ;  /* 0x0000000416167810 */ /* 0x007fe20007f3e0ff */
[----:B------:R-:W-:Y:S02]  /*0e90*/  UIADD3 UR8, UP1, UPT, UR8, 0x4, URZ ;  /* 0x0000000408087890 */ /* 0x000fe4000ff3e0ff */
[----:B------:R-:W-:Y:S01]  /*0ea0*/  ISETP.NE.AND P0, PT, R26, RZ, PT ;  /* 0x000000ff1a00720c */ /* 0x000fe20003f05270 */
[----:B------:R-:W-:Y:S01]  /*0eb0*/  UIADD3 UR10, UP2, UPT, UR10, 0x4, URZ ;  /* 0x000000040a0a7890 */ /* 0x000fe2000ff5e0ff */
[----:B------:R-:W-:Y:S01]  /*0ec0*/  IMAD.X R23, RZ, RZ, R23, P1 ;  /* 0x000000ffff177224 */ /* 0x000fe200008e0617 */
[----:B------:R-:W-:Y:S02]  /*0ed0*/  UIADD3 UR17, UPT, UPT, UR17, 0x1, URZ ;  /* 0x0000000111117890 */ /* 0x000fe4000fffe0ff */
[----:B------:R-:W-:-:S02]  /*0ee0*/  UIADD3.X UR13, UPT, UPT, URZ, UR13, URZ, UP0, !UPT ;  /* 0x0000000dff0d7290 */ /* 0x000fc400087fe4ff */
[----:B------:R-:W-:Y:S02]  /*0ef0*/  UIADD3.X UR9, UPT, UPT, URZ, UR9, URZ, UP1, !UPT ;  /* 0x00000009ff097290 */ /* 0x000fe40008ffe4ff */
[----:B------:R-:W-:-:S04]  /*0f00*/  UIADD3.X UR11, UPT, UPT, URZ, UR11, URZ, UP2, !UPT ;  /* 0x0000000bff0b7290 */ /* 0x000fc800097fe4ff */
[----:B------:R-:W-:Y:S08]  /*0f10*/  @P0 BRA `(.L_x_85) ;  /* 0xfffffff8004c0947 */ /* 0x000ff0000383ffff */
[----:B------:R-:W-:-:S12]  /*0f20*/  UIADD3 UR16, UPT, UPT, UR17, 0x1, URZ ;  /* 0x0000000111107890 */ /* 0x000fd8000fffe0ff */
.L_x_79:
[----:B------:R-:W0:Y:S01]  /*0f30*/  LDCU UR17, c[0x0][0x398] ;  /* 0x00007300ff1177ac */ /* 0x000e220008000800 */
[----:B------:R-:W0:Y:S02]  /*0f40*/  LDCU UR6, c[0x0][0x3a0] ;  /* 0x00007400ff0677ac */ /* 0x000e240008000800 */
[----:B0-----:R-:W-:-:S04]  /*0f50*/  UIADD3 UR6, UPT, UPT, UR17, -0x2, -UR6 ;  /* 0xfffffffe11067890 */ /* 0x001fc8000fffe806 */
[----:B------:R-:W-:-:S06]  /*0f60*/  UISETP.GE.U32.AND UP0, UPT, UR6, 0x3, UPT ;  /* 0x000000030600788c */ /* 0x000fcc000bf06070 */
[----:B------:R-:W-:-:S13]  /*0f70*/  PLOP3.LUT P0, PT, PT, PT, UP0, 0x80, 0x8 ;  /* 0x000000000008781c */ /* 0x000fda0003f0f008 */
[----:B------:R-:W-:Y:S05]  /*0f80*/  @!P0 EXIT ;  /* 0x000000000000894d */ /* 0x000fea0003800000 */
[----:B------:R-:W0:Y:S01]  /*0f90*/  LDCU.64 UR22, c[0x0][0x3a8] ;  /* 0x00007500ff1677ac */ /* 0x000e220008000a00 */
[----:B------:R-:W-:Y:S01]  /*0fa0*/  UIMAD.WIDE.U32 UR6, UR16, 0x4, URZ ;  /* 0x00000004100678a5 */ /* 0x000fe2000f8e00ff */
[----:B------:R-:W1:Y:S01]  /*0fb0*/  LDCU.128 UR12, c[0x0][0x380] ;  /* 0x00007000ff0c77ac */ /* 0x000e620008000c00 */
[----:B------:R-:W2:Y:S04]  /*0fc0*/  LDCU.64 UR18, c[0x0][0x390] ;  /* 0x00007200ff1277ac */ /* 0x000ea80008000a00 */
[----:B------:R-:W-:Y:S01]  /*0fd0*/  MOV R3, UR7 ;  /* 0x0000000700037c02 */ /* 0x000fe20008000f00 */
[----:B------:R-:W-:Y:S01]  /*0fe0*/  IMAD.U32 R2, RZ, RZ, UR6 ;  /* 0x00000006ff027e24 */ /* 0x000fe2000f8e00ff */
[----:B------:R-:W-:-:S03]  /*0ff0*/  UIADD3 UR10, UP1, UPT, UR6, 0x8, URZ ;  /* 0x00000008060a7890 */ /* 0x000fc6000ff3e0ff */
[----:B------:R-:W-:Y:S01]  /*1000*/  IMAD.WIDE R2, R25, 0x4, R2 ;  /* 0x0000000419027825 */ /* 0x000fe200078e0202 */
[----:B------:R-:W-:Y:S02]  /*1010*/  UIADD3.X UR11, UPT, UPT, URZ, UR7, URZ, UP1, !UPT ;  /* 0x00000007ff0b7290 */ /* 0x000fe40008ffe4ff */
[----:B0-----:R-:W-:Y:S01]  /*1020*/  IADD3 R8, P0, PT, R2, UR22, RZ ;  /* 0x0000001602087c10 */ /* 0x001fe2000ff1e0ff */
[----:B-1----:R-:W-:-:S03]  /*1030*/  UIADD3 UR6, UP0, UPT, UR10, UR12, URZ ;  /* 0x0000000c0a067290 */ /* 0x002fc6000ff1e0ff */
[----:B------:R-:W-:Y:S01]  /*1040*/  IADD3 R8, P1, PT, R8, 0x8, RZ ;  /* 0x0000000808087810 */ /* 0x000fe20007f3e0ff */
[----:B------:R-:W-:Y:S02]  /*1050*/  UIADD3 UR8, UP1, UPT, UR10, UR14, URZ ;  /* 0x0000000e0a087290 */ /* 0x000fe4000ff3e0ff */
[----:B--2---:R-:W-:Y:S01]  /*1060*/  UIADD3 UR10, UP2, UPT, UR10, UR18, URZ ;  /* 0x000000120a0a7290 */ /* 0x004fe2000ff5e0ff */
[----:B------:R-:W-:Y:S01]  /*1070*/  IADD3.X R9, PT, PT, RZ, UR23, R3, P1, P0 ;  /* 0x00000017ff097c10 */ /* 0x000fe20008fe0403 */
[----:B------:R-:W-:Y:S02]  /*1080*/  UIADD3.X UR7, UPT, UPT, UR11, UR13, URZ, UP0, !UPT ;  /* 0x0000000d0b077290 */ /* 0x000fe400087fe4ff */
[----:B------:R-:W-:Y:S02]  /*1090*/  UIADD3.X UR9, UPT, UPT, UR11, UR15, URZ, UP1, !UPT ;  /* 0x0000000f0b097290 */ /* 0x000fe40008ffe4ff */
[----:B------:R-:W-:Y:S02]  /*10a0*/  UIADD3.X UR11, UPT, UPT, UR11, UR19, URZ, UP2, !UPT ;  /* 0x000000130b0b7290 */ /* 0x000fe400097fe4ff */
[----:B------:R-:W-:-:S12]  /*10b0*/  UIADD3 UR14, UPT, UPT, UR16, -UR17, URZ ;  /* 0x80000011100e7290 */ /* 0x000fd8000fffe0ff */
.L_x_105:
[----:B------:R-:W-:Y:S02]  /*10c0*/  IMAD.U32 R4, RZ, RZ, UR8 ;  /* 0x00000008ff047e24 */ /* 0x000fe4000f8e00ff */
[----:B------:R-:W-:Y:S02]  /*10d0*/  IMAD.U32 R5, RZ, RZ, UR9 ;  /* 0x00000009ff057e24 */ /* 0x000fe4000f8e00ff */
[----:B------:R-:W-:Y:S02]  /*10e0*/  IMAD.U32 R2, RZ, RZ, UR6 ;  /* 0x00000006ff027e24 */ /* 0x000fe4000f8e00ff */
[----:B------:R-:W-:Y:S01]  /*10f0*/  IMAD.U32 R3, RZ, RZ, UR7 ;  /* 0x00000007ff037e24 */ /* 0x000fe2000f8e00ff */
[----:B------:R-:W2:Y:S01]  /*1100*/  LDG.E.CONSTANT R4, desc[UR20][R4.64+-0x8] ;  /* 0xfffff81404047981 */ /* 0x000ea2000c1e9900 */
[----:B------:R-:W-:Y:S01]  /*1110*/  IMAD.U32 R6, RZ, RZ, UR10 ;  /* 0x0000000aff067e24 */ /* 0x000fe2000f8e00ff */
[----:B------:R-:W-:Y:S02]  /*1120*/  MOV R7, UR11 ;  /* 0x0000000b00077c02 */ /* 0x000fe40008000f00 */
[----:B------:R-:W3:Y:S04]  /*1130*/  LDG.E.CONSTANT R10, desc[UR20][R2.64+-0x8] ;  /* 0xfffff814020a7981 */ /* 0x000ee8000c1e9900 */
[----:B------:R0:W4:Y:S02]  /*1140*/  LDG.E.CONSTANT R0, desc[UR20][R6.64+-0x8] ;  /* 0xfffff81406007981 */ /* 0x000124000c1e9900 */
[----:B0-----:R-:W-:-:S02]  /*1150*/  IMAD.MOV.U32 R6, RZ, RZ, R8 ;  /* 0x000000ffff067224 */ /* 0x001fc400078e0008 */
[----:B------:R-:W-:Y:S01]  /*1160*/  IMAD.MOV.U32 R7, RZ, RZ, R9 ;  /* 0x000000ffff077224 */ /* 0x000fe200078e0009 */
        /* <DEDUP_REMOVED lines=9> */
[----:B------:R-:W-:Y:S01]  /*1200*/  DADD R2, R2, R4 ;  /* 0x0000000002027229 */ /* 0x000fe20000000004 */
[----:B------:R-:W-:-:S05]  /*1210*/  IMAD.MOV.U32 R5, RZ, RZ, 0x7fffffff ;  /* 0x7fffffffff057424 */ /* 0x000fca00078e00ff */
[----:B------:R-:W-:Y:S02]  /*1220*/  DSETP.NEU.AND P0, PT, R22, RZ, PT ;  /* 0x000000ff1600722a */ /* 0x000fe40003f0d000 */
[----:B------:R-:W-:-:S10]  /*1230*/  DMUL R2, R2, 0.5 ;  /* 0x3fe0000002027828 */ /* 0x000fd40000000000 */
[----:B------:R-:W-:Y:S02]  /*1240*/  R2UR UR12, R2 ;  /* 0x00000000020c72ca */ /* 0x000fe400000e0000 */
[----:B------:R-:W-:Y:S01]  /*1250*/  VOTEU.ANY UP0, P0 ;  /* 0x0000000000ff7886 */ /* 0x000fe20000000100 */
[----:B------:R-:W-:Y:S02]  /*1260*/  PLOP3.LUT P0, PT, PT, PT, UP0, 0x80, 0x8 ;  /* 0x000000000008781c */ /* 0x000fe40003f0f008 */
[----:B------:R-:W-:-:S08]  /*1270*/  R2UR UR13, R3 ;  /* 0x00000000030d72ca */ /* 0x000fd000000e0000 */
[----:B------:R-:W-:-:S03]  /*1280*/  @!UP0 UMOV UR4, UR12 ;  /* 0x0000000c00048c82 */ /* 0x000fc60008000000 */
[----:B------:R1:W-:Y:S02]  /*1290*/  @!P0 STG.E desc[UR20][R6.64+-0x8], R5 ;  /* 0xfffff80506008986 */ /* 0x0003e4000c101914 */
[----:B------:R-:W-:Y:S01]  /*12a0*/  @!UP0 UMOV UR5, UR13 ;  /* 0x0000000d00058c82 */ /* 0x000fe20008000000 */
[----:B------:R-:W-:Y:S05]  /*12b0*/  BRA.U !UP0, `(.L_x_86) ;  /* 0x0000000508107547 */ /* 0x000fea000b800000 */
[----:B------:R-:W2:Y:S01]  /*12c0*/  MUFU.RCP64H R3, 10000 ;  /* 0x40c3880000037908 */ /* 0x000ea20000001800 */
[----:B------:R-:W-:Y:S01]  /*12d0*/  IMAD.MOV.U32 R4, RZ, RZ, 0x0 ;  /* 0x00000000ff047424 */ /* 0x000fe200078e00ff */
[----:B-1----:R-:W-:Y:S01]  /*12e0*/  MOV R5, 0x40c38800 ;  /* 0x40c3880000057802 */ /* 0x002fe20000000f00 */
[----:B------:R-:W-:-:S06]  /*12f0*/  IMAD.MOV.U32 R2, RZ, RZ, 0x1 ;  /* 0x00000001ff027424 */ /* 0x000fcc00078e00ff */
[----:B--2---:R-:W-:-:S08]  /*1300*/  DFMA R8, R2, -R4, 1 ;  /* 0x3ff000000208742b */ /* 0x004fd00000000804 */
        /* <DEDUP_REMOVED lines=16> */
[----:B0-----:R-:W-:-:S07]  /*1410*/  IMAD.MOV.U32 R11, RZ, RZ, 0x40c38800 ;  /* 0x40c38800ff0b7424 */ /* 0x001fce00078e00ff */
[----:B------:R-:W-:Y:S05]  /*1420*/  CALL.REL.NOINC `($__internal_1_$__cuda_sm20_div_rn_f64_full) ;  /* 0x0000001800cc7944 */ /* 0x000fea0003c00000 */
[----:B------:R-:W-:Y:S01]  /*1430*/  MOV R12, R10 ;  /* 0x0000000a000c7202 */ /* 0x000fe20000000f00 */
[----:B------:R-:W-:-:S07]  /*1440*/  IMAD.MOV.U32 R13, RZ, RZ, R11 ;  /* 0x000000ffff0d7224 */ /* 0x000fce00078e000b */
.L_x_87:
[----:B------:R-:W1:Y:S01]  /*1450*/  MUFU.RCP64H R3, R23 ;  /* 0x0000001700037308 */ /* 0x000e620000001800 */
[----:B------:R-:W-:Y:S01]  /*1460*/  IMAD.MOV.U32 R2, RZ, RZ, 0x1 ;  /* 0x00000001ff027424 */ /* 0x000fe200078e00ff */
[----:B------:R-:W-:-:S05]  /*1470*/  FSETP.GEU.AND P1, PT, |R13|, 6.5827683646048100446e-37, PT ;  /* 0x036000000d00780b */ /* 0x000fca0003f2e200 */
        /* <DEDUP_REMOVED lines=15> */
.L_x_88:
[----:B------:R-:W0:Y:S01]  /*1570*/  MUFU.RCP64H R3, R11 ;  /* 0x0000000b00037308 */ /* 0x000e220000001800 */
[----:B------:R-:W-:Y:S01]  /*1580*/  IMAD.MOV.U32 R2, RZ, RZ, 0x1 ;  /* 0x00000001ff027424 */ /* 0x000fe200078e00ff */
[----:B------:R-:W-:Y:S01]  /*1590*/  MOV R12, UR4 ;  /* 0x00000004000c7c02 */ /* 0x000fe20008000f00 */
        /* <DEDUP_REMOVED lines=16> */
[----:B------:R-:W-:Y:S02]  /*16a0*/  IMAD.MOV.U32 R2, RZ, RZ, R10 ;  /* 0x000000ffff027224 */ /* 0x000fe400078e000a */
[----:B------:R-:W-:-:S07]  /*16b0*/  IMAD.MOV.U32 R3, RZ, RZ, R11 ;  /* 0x000000ffff037224 */ /* 0x000fce00078e000b */
.L_x_89:
[----:B------:R-:W0:Y:S01]  /*16c0*/  F2F.F32.F64 R3, R2 ;  /* 0x0000000200037310 */ /* 0x000e220000301000 */
[----:B------:R-:W-:Y:S01]  /*16d0*/  UMOV UR4, UR12 ;  /* 0x0000000c00047c82 */ /* 0x000fe20008000000 */
[----:B------:R-:W-:Y:S01]  /*16e0*/  UMOV UR5, UR13 ;  /* 0x0000000d00057c82 */ /* 0x000fe20008000000 */
[----:B0-----:R2:W-:Y:S04]  /*16f0*/  STG.E desc[UR20][R6.64+-0x8], R3 ;  /* 0xfffff80306007986 */ /* 0x0015e8000c101914 */
.L_x_86:
[----:B------:R-:W-:Y:S01]  /*1700*/  IMAD.U32 R4, RZ, RZ, UR8 ;  /* 0x00000008ff047e24 */ /* 0x000fe2000f8e00ff */
[----:B------:R-:W-:Y:S01]  /*1710*/  MOV R2, UR6 ;  /* 0x0000000600027c02 */ /* 0x000fe20008000f00 */
[----:B-1----:R-:W-:Y:S02]  /*1720*/  IMAD.U32 R5, RZ, RZ, UR9 ;  /* 0x00000009ff057e24 */ /* 0x002fe4000f8e00ff */
[----:B--2---:R-:W-:-:S03]  /*1730*/  IMAD.U32 R3, RZ, RZ, UR7 ;  /* 0x00000007ff037e24 */ /* 0x004fc6000f8e00ff */
[----:B------:R-:W2:Y:S01]  /*1740*/  LDG.E.CONSTANT R10, desc[UR20][R4.64+-0x4] ;  /* 0xfffffc14040a7981 */ /* 0x000ea2000c1e9900 */
[----:B------:R-:W-:Y:S02]  /*1750*/  IMAD.U32 R8, RZ, RZ, UR10 ;  /* 0x0000000aff087e24 */ /* 0x000fe4000f8e00ff */
[----:B------:R-:W-:Y:S01]  /*1760*/  IMAD.U32 R9, RZ, RZ, UR11 ;  /* 0x0000000bff097e24 */ /* 0x000fe2000f8e00ff */
[----:B------:R-:W3:Y:S04]  /*1770*/  LDG.E.CONSTANT R0, desc[UR20][R2.64+-0x4] ;  /* 0xfffffc1402007981 */ /* 0x000ee8000c1e9900 */
[----:B0-----:R-:W4:Y:S01]  /*1780*/  LDG.E.CONSTANT R11, desc[UR20][R8.64+-0x4] ;  /* 0xfffffc14080b7981 */ /* 0x001f22000c1e9900 */
        /* <DEDUP_REMOVED lines=16> */
[----:B------:R-:W-:Y:S01]  /*1890*/  IMAD.MOV.U32 R4, RZ, RZ, 0x0 ;  /* 0x00000000ff047424 */ /* 0x000fe200078e00ff */
[----:B------:R-:W-:Y:S01]  /*18a0*/  MOV R5, 0x40c38800 ;  /* 0x40c3880000057802 */ /* 0x000fe20000000f00 */
[----:B------:R-:W-:-:S06]  /*18b0*/  IMAD.MOV.U32 R2, RZ, RZ, 0x1 ;  /* 0x00000001ff027424 */ /* 0x000fcc00078e00ff */
[----:B-1----:R-:W-:-:S08]  /*18c0*/  DFMA R8, R2, -R4, 1 ;  /* 0x3ff000000208742b */ /* 0x002fd00000000804 */
        /* <DEDUP_REMOVED lines=17> */
[----:B------:R-:W-:Y:S05]  /*19e0*/  CALL.REL.NOINC `($__internal_1_$__cuda_sm20_div_rn_f64_full) ;  /* 0x00000014005c7944 */ /* 0x000fea0003c00000 */
[----:B------:R-:W-:Y:S01]  /*19f0*/  MOV R12, R10 ;  /* 0x0000000a000c7202 */ /* 0x000fe20000000f00 */
[----:B------:R-:W-:-:S07]  /*1a00*/  IMAD.MOV.U32 R13, RZ, RZ, R11 ;  /* 0x000000ffff0d7224 */ /* 0x000fce00078e000b */
.L_x_92:
[----:B------:R-:W0:Y:S01]  /*1a10*/  MUFU.RCP64H R3, R23 ;  /* 0x0000001700037308 */ /* 0x000e220000001800 */
[----:B------:R-:W-:Y:S01]  /*1a20*/  IMAD.MOV.U32 R2, RZ, RZ, 0x1 ;  /* 0x00000001ff027424 */ /* 0x000fe200078e00ff */
[----:B------:R-:W-:-:S05]  /*1a30*/  FSETP.GEU.AND P1, PT, |R13|, 6.5827683646048100446e-37, PT ;  /* 0x036000000d00780b */ /* 0x000fca0003f2e200 */
        /* <DEDUP_REMOVED lines=15> */
.L_x_93:
        /* <DEDUP_REMOVED lines=21> */
.L_x_94:
[----:B------:R-:W0:Y:S01]  /*1c80*/  F2F.F32.F64 R3, R2 ;  /* 0x0000000200037310 */ /* 0x000e220000301000 */
[----:B------:R-:W-:Y:S01]  /*1c90*/  UMOV UR4, UR12 ;  /* 0x0000000c00047c82 */ /* 0x000fe20008000000 */
[----:B------:R-:W-:Y:S01]  /*1ca0*/  UMOV UR5, UR13 ;  /* 0x0000000d00057c82 */ /* 0x000fe20008000000 */
[----:B0-----:R2:W-:Y:S01]  /*1cb0*/  STG.E desc[UR20][R6.64+-0x4], R3 ;  /* 0xfffffc0306007986 */ /* 0x0015e2000c101914 */
[----:B------:R-:W-:Y:S05]  /*1cc0*/  BRA `(.L_x_90) ;  /* 0x0000000000107947 */ /* 0x000fea0003800000 */
.L_x_91:
[----:B------:R-:W-:Y:S01]  /*1cd0*/  IMAD.MOV.U32 R3, RZ, RZ, 0x7fffffff ;  /* 0x7fffffffff037424 */ /* 0x000fe200078e00ff */
[----:B------:R-:W-:Y:S01]  /*1ce0*/  UMOV UR4, UR12 ;  /* 0x0000000c00047c82 */ /* 0x000fe20008000000 */
[----:B------:R-:W-:-:S03]  /*1cf0*/  UMOV UR5, UR13 ;  /* 0x0000000d00057c82 */ /* 0x000fc60008000000 */
[----:B------:R1:W-:Y:S02]  /*1d00*/  STG.E desc[UR20][R6.64+-0x4], R3 ;  /* 0xfffffc0306007986 */ /* 0x0003e4000c101914 */
.L_x_90:
[----:B------:R-:W-:Y:S01]  /*1d10*/  IMAD.U32 R4, RZ, RZ, UR8 ;  /* 0x00000008ff047e24 */ /* 0x000fe2000f8e00ff */
[----:B------:R-:W-:Y:S01]  /*1d20*/  MOV R5, UR9 ;  /* 0x0000000900057c02 */ /* 0x000fe20008000f00 */
[----:B------:R-:W-:Y:S02]  /*1d30*/  IMAD.U32 R2, RZ, RZ, UR6 ;  /* 0x00000006ff027e24 */ /* 0x000fe4000f8e00ff */
[----:B-12---:R-:W-:Y:S02]  /*1d40*/  IMAD.U32 R3, RZ, RZ, UR7 ;  /* 0x00000007ff037e24 */ /* 0x006fe4000f8e00ff */
[----:B------:R-:W2:Y:S01]  /*1d50*/  LDG.E.CONSTANT R10, desc[UR20][R4.64] ;  /* 0x00000014040a7981 */ /* 0x000ea2000c1e9900 */
[----:B------:R-:W-:Y:S02]  /*1d60*/  IMAD.U32 R8, RZ, RZ, UR10 ;  /* 0x0000000aff087e24 */ /* 0x000fe4000f8e00ff */
[----:B------:R-:W-:Y:S01]  /*1d70*/  IMAD.U32 R9, RZ, RZ, UR11 ;  /* 0x0000000bff097e24 */ /* 0x000fe2000f8e00ff */
[----:B------:R-:W3:Y:S04]  /*1d80*/  LDG.E.CONSTANT R0, desc[UR20][R2.64] ;  /* 0x0000001402007981 */ /* 0x000ee8000c1e9900 */
[----:B------:R-:W4:Y:S01]  /*1d90*/  LDG.E.CONSTANT R11, desc[UR20][R8.64] ;  /* 0x00000014080b7981 */ /* 0x000f22000c1e9900 */
[----:B--2---:R-:W-:-:S04]  /*1da0*/  FSETP.NAN.AND P0, PT, |R10|, |R10|, PT ;  /* 0x4000000a0a00720b */ /* 0x004fc80003f08200 */
[----:B---3--:R-:W-:-:S04]  /*1db0*/  FSETP.NUM.AND P0, PT, |R0|, |R0|, !P0 ;  /* 0x400000000000720b */ /* 0x008fc80004707200 */
[----:B----4-:R-:W-:-:S13]  /*1dc0*/  FSETP.NUM.AND P0, PT, |R11|, |R11|, P0 ;  /* 0x4000000b0b00720b */ /* 0x010fda0000707200 */
[----:B0-----:R-:W-:-:S05]  /*1dd0*/  @!P0 IMAD.MOV.U32 R13, RZ, RZ, 0x7fffffff ;  /* 0x7fffffffff0d8424 */ /* 0x001fca00078e00ff */
        /* <DEDUP_REMOVED lines=12> */
[----:B------:R-:W-:Y:S01]  /*1ea0*/  MOV R4, 0x0 ;  /* 0x0000000000047802 */ /* 0x000fe20000000f00 */
[----:B------:R-:W-:Y:S02]  /*1eb0*/  IMAD.MOV.U32 R5, RZ, RZ, 0x40c38800 ;  /* 0x40c38800ff057424 */ /* 0x000fe400078e00ff */
        /* <DEDUP_REMOVED lines=19> */
[----:B------:R-:W-:Y:S05]  /*1ff0*/  CALL.REL.NOINC `($__internal_1_$__cuda_sm20_div_rn_f64_full) ;  /* 0x0000000c00d87944 */ /* 0x000fea0003c00000 */
[----:B------:R-:W-:Y:S02]  /*2000*/  IMAD.MOV.U32 R12, RZ, RZ, R10 ;  /* 0x000000ffff0c7224 */ /* 0x000fe400078e000a */
[----:B------:R-:W-:-:S07]  /*2010*/  IMAD.MOV.U32 R13, RZ, RZ, R11 ;  /* 0x000000ffff0d7224 */ /* 0x000fce00078e000b */
.L_x_97:
        /* <DEDUP_REMOVED lines=18> */
.L_x_98:
[----:B------:R-:W0:Y:S01]  /*2140*/  MUFU.RCP64H R3, R11 ;  /* 0x0000000b00037308 */ /* 0x000e220000001800 */
[----:B------:R-:W-:Y:S01]  /*2150*/  MOV R2, 0x1 ;  /* 0x0000000100027802 */ /* 0x000fe20000000f00 */
        /* <DEDUP_REMOVED lines=19> */
.L_x_99:
[----:B------:R-:W0:Y:S01]  /*2290*/  F2F.F32.F64 R3, R2 ;  /* 0x0000000200037310 */ /* 0x000e220000301000 */
[----:B------:R-:W-:Y:S01]  /*22a0*/  UMOV UR4, UR12 ;  /* 0x0000000c00047c82 */ /* 0x000fe20008000000 */
[----:B------:R-:W-:Y:S01]  /*22b0*/  UMOV UR5, UR13 ;  /* 0x0000000d00057c82 */ /* 0x000fe20008000000 */
[----:B0-----:R1:W-:Y:S01]  /*22c0*/  STG.E desc[UR20][R6.64], R3 ;  /* 0x0000000306007986 */ /* 0x0013e2000c101914 */
[----:B------:R-:W-:Y:S05]  /*22d0*/  BRA `(.L_x_95) ;  /* 0x0000000000107947 */ /* 0x000fea0003800000 */
.L_x_96:
[----:B------:R-:W-:Y:S01]  /*22e0*/  IMAD.MOV.U32 R3, RZ, RZ, 0x7fffffff ;  /* 0x7fffffffff037424 */ /* 0x000fe200078e00ff */
[----:B------:R-:W-:Y:S01]  /*22f0*/  UMOV UR4, UR12 ;  /* 0x0000000c00047c82 */ /* 0x000fe20008000000 */
[----:B------:R-:W-:-:S03]  /*2300*/  UMOV UR5, UR13 ;  /* 0x0000000d00057c82 */ /* 0x000fc60008000000 */
[----:B------:R2:W-:Y:S02]  /*2310*/  STG.E desc[UR20][R6.64], R3 ;  /* 0x0000000306007986 */ /* 0x0005e4000c101914 */
.L_x_95:
[----:B------:R-:W-:Y:S01]  /*2320*/  MOV R4, UR8 ;  /* 0x0000000800047c02 */ /* 0x000fe20008000f00 */
[----:B------:R-:W-:Y:S02]  /*2330*/  IMAD.U32 R5, RZ, RZ, UR9 ;  /* 0x00000009ff057e24 */ /* 0x000fe4000f8e00ff */
[----:B------:R-:W-:Y:S02]  /*2340*/  IMAD.U32 R2, RZ, RZ, UR6 ;  /* 0x00000006ff027e24 */ /* 0x000fe4000f8e00ff */
[----:B-12---:R-:W-:Y:S01]  /*2350*/  IMAD.U32 R3, RZ, RZ, UR7 ;  /* 0x00000007ff037e24 */ /* 0x006fe2000f8e00ff */
        /* <DEDUP_REMOVED lines=8> */
[----:B0-----:R-:W-:-:S05]  /*23e0*/  @!P0 MOV R13, 0x7fffffff ;  /* 0x7fffffff000d8802 */ /* 0x001fca0000000f00 */
        /* <DEDUP_REMOVED lines=29> */
[----:B------:R-:W-:Y:S01]  /*25c0*/  MOV R10, RZ ;  /* 0x000000ff000a7202 */ /* 0x000fe20000000f00 */
[----:B------:R-:W-:Y:S01]  /*25d0*/  IMAD.MOV.U32 R13, RZ, RZ, R5 ;  /* 0x000000ffff0d7224 */ /* 0x000fe200078e0005 */
[----:B------:R-:W-:Y:S01]  /*25e0*/  MOV R0, 0x2610 ;  /* 0x0000261000007802 */ /* 0x000fe20000000f00 */
[----:B------:R-:W-:-:S07]  /*25f0*/  IMAD.MOV.U32 R11, RZ, RZ, 0x40c38800 ;  /* 0x40c38800ff0b7424 */ /* 0x000fce00078e00ff */
[----:B------:R-:W-:Y:S05]  /*2600*/  CALL.REL.NOINC `($__internal_1_$__cuda_sm20_div_rn_f64_full) ;  /* 0x0000000800547944 */ /* 0x000fea0003c00000 */
[----:B------:R-:W-:Y:S02]  /*2610*/  IMAD.MOV.U32 R12, RZ, RZ, R10 ;  /* 0x000000ffff0c7224 */ /* 0x000fe400078e000a */
[----:B------:R-:W-:-:S07]  /*2620*/  IMAD.MOV.U32 R13, RZ, RZ, R11 ;  /* 0x000000ffff0d7224 */ /* 0x000fce00078e000b */
.L_x_102:
        /* <DEDUP_REMOVED lines=17> */
[----:B------:R-:W-:Y:S05]  /*2740*/  CALL.REL.NOINC `($__internal_1_$__cuda_sm20_div_rn_f64_full) ;  /* 0x0000000800047944 */ /* 0x000fea0003c00000 */
.L_x_103:
        /* <DEDUP_REMOVED lines=21> */
.L_x_104:
[----:B------:R-:W0:Y:S01]  /*28a0*/  F2F.F32.F64 R3, R2 ;  /* 0x0000000200037310 */ /* 0x000e220000301000 */
[----:B------:R-:W-:Y:S01]  /*28b0*/  UMOV UR4, UR12 ;  /* 0x0000000c00047c82 */ /* 0x000fe20008000000 */
[----:B------:R-:W-:Y:S01]  /*28c0*/  UMOV UR5, UR13 ;  /* 0x0000000d00057c82 */ /* 0x000fe20008000000 */
[----:B0-----:R1:W-:Y:S01]  /*28d0*/  STG.E desc[UR20][R6.64+0x4], R3 ;  /* 0x0000040306007986 */ /* 0x0013e2000c101914 */
[----:B------:R-:W-:Y:S05]  /*28e0*/  BRA `(.L_x_100) ;  /* 0x0000000000107947 */ /* 0x000fea0003800000 */
.L_x_101:
[----:B------:R-:W-:Y:S01]  /*28f0*/  MOV R3, 0x7fffffff ;  /* 0x7fffffff00037802 */ /* 0x000fe20000000f00 */
[----:B------:R-:W-:Y:S01]  /*2900*/  UMOV UR4, UR12 ;  /* 0x0000000c00047c82 */ /* 0x000fe20008000000 */
[----:B------:R-:W-:-:S03]  /*2910*/  UMOV UR5, UR13 ;  /* 0x0000000d00057c82 */ /* 0x000fc60008000000 */
[----:B------:R2:W-:Y:S02]  /*2920*/  STG.E desc[UR20][R6.64+0x4], R3 ;  /* 0x0000040306007986 */ /* 0x0005e4000c101914 */
.L_x_100:
[----:B------:R-:W-:Y:S01]  /*2930*/  UIADD3 UR12, UPT, UPT, UR14, 0x4, URZ ;  /* 0x000000040e0c7890 */ /* 0x000fe2000fffe0ff */
[----:B------:R-:W-:Y:S01]  /*2940*/  IADD3 R0, P1, PT, R6, 0x10, RZ ;  /* 0x0000001006007810 */ /* 0x000fe20007f3e0ff */
[----:B------:R-:W-:Y:S02]  /*2950*/  UIADD3 UR18, UP0, UPT, UR6, 0x10, URZ ;  /* 0x0000001006127890 */ /* 0x000fe4000ff1e0ff */
[----:B------:R-:W-:Y:S02]  /*2960*/  UIADD3 UR16, UP1, UPT, UR8, 0x10, URZ ;  /* 0x0000001008107890 */ /* 0x000fe4000ff3e0ff */
[----:B------:R-:W-:Y:S01]  /*2970*/  ISETP.NE.AND P0, PT, RZ, UR12, PT ;  /* 0x0000000cff007c0c */ /* 0x000fe2000bf05270 */
[----:B------:R-:W-:Y:S01]  /*2980*/  UIADD3 UR13, UP2, UPT, UR10, 0x10, URZ ;  /* 0x000000100a0d7890 */ /* 0x000fe2000ff5e0ff */
[----:B012---:R-:W-:Y:S01]  /*2990*/  IMAD.X R6, RZ, RZ, R7, P1 ;  /* 0x000000ffff067224 */ /* 0x007fe200008e0607 */
[----:B------:R-:W-:Y:S02]  /*29a0*/  UIADD3.X UR19, UPT, UPT, URZ, UR7, URZ, UP0, !UPT ;  /* 0x00000007ff137290 */ /* 0x000fe400087fe4ff */
[----:B------:R-:W-:-:S02]  /*29b0*/  UIADD3.X UR17, UPT, UPT, URZ, UR9, URZ, UP1, !UPT ;  /* 0x00000009ff117290 */ /* 0x000fc40008ffe4ff */
[----:B------:R-:W-:-:S06]  /*29c0*/  UIADD3.X UR15, UPT, UPT, URZ, UR11, URZ, UP2, !UPT ;  /* 0x0000000bff0f7290 */ /* 0x000fcc00097fe4ff */
[----:B------:R-:W-:Y:S06]  /*29d0*/  @!P0 EXIT ;  /* 0x000000000000894d */ /* 0x000fec0003800000 */
[----:B------:R-:W-:Y:S01]  /*29e0*/  IMAD.MOV.U32 R8, RZ, RZ, R0 ;  /* 0x000000ffff087224 */ /* 0x000fe200078e0000 */
[----:B------:R-:W-:Y:S01]  /*29f0*/  UMOV UR14, UR12 ;  /* 0x0000000c000e7c82 */ /* 0x000fe20008000000 */
[----:B------:R-:W-:Y:S01]  /*2a00*/  IMAD.MOV.U32 R9, RZ, RZ, R6 ;  /* 0x000000ffff097224 */ /* 0x000fe200078e0006 */
[----:B------:R-:W-:Y:S01]  /*2a10*/  UMOV UR6, UR18 ;  /* 0x0000001200067c82 */ /* 0x000fe20008000000 */
[----:B------:R-:W-:Y:S01]  /*2a20*/  UMOV UR7, UR19 ;  /* 0x0000001300077c82 */ /* 0x000fe20008000000 */
[----:B------:R-:W-:Y:S01]  /*2a30*/  UMOV UR8, UR16 ;  /* 0x0000001000087c82 */ /* 0x000fe20008000000 */
[----:B------:R-:W-:Y:S01]  /*2a40*/  UMOV UR9, UR17 ;  /* 0x0000001100097c82 */ /* 0x000fe20008000000 */
[----:B------:R-:W-:Y:S01]  /*2a50*/  UMOV UR10, UR13 ;  /* 0x0000000d000a7c82 */ /* 0x000fe20008000000 */
[----:B------:R-:W-:Y:S01]  /*2a60*/  UMOV UR11, UR15 ;  /* 0x0000000f000b7c82 */ /* 0x000fe20008000000 */
[----:B------:R-:W-:Y:S05]  /*2a70*/  BRA `(.L_x_105) ;  /* 0xffffffe400907947 */ /* 0x000fea000383ffff */
.L_x_72:
[----:B------:R-:W-:-:S13]  /*2a80*/  ISETP.GE.AND P0, PT, R0, 0x1, PT ;  /* 0x000000010000780c */ /* 0x000fda0003f06270 */
[----:B------:R-:W-:Y:S05]  /*2a90*/  @!P0 EXIT ;  /* 0x000000000000894d */ /* 0x000fea0003800000 */
[C---:B------:R-:W-:Y:S01]  /*2aa0*/  ISETP.GE.U32.AND P1, PT, R0.reuse, 0x10, PT ;  /* 0x000000100000780c */ /* 0x040fe20003f26070 */
[----:B------:R-:W-:Y:S01]  /*2ab0*/  IMAD.MOV.U32 R9, RZ, RZ, RZ ;  /* 0x000000ffff097224 */ /* 0x000fe200078e00ff */
[----:B------:R-:W-:-:S04]  /*2ac0*/  LOP3.LUT R12, R0, 0xf, RZ, 0xc0, !PT ;  /* 0x0000000f000c7812 */ /* 0x000fc800078ec0ff */
[----:B------:R-:W-:-:S07]  /*2ad0*/  ISETP.NE.AND P0, PT, R12, RZ, PT ;  /* 0x000000ff0c00720c */ /* 0x000fce0003f05270 */
[----:B------:R-:W-:Y:S06]  /*2ae0*/  @!P1 BRA `(.L_x_106) ;  /* 0x0000000000709947 */ /* 0x000fec0003800000 */
[----:B------:R-:W-:Y:S01]  /*2af0*/  LOP3.LUT R9, R0, 0x7ffffff0, RZ, 0xc0, !PT ;  /* 0x7ffffff000097812 */ /* 0x000fe200078ec0ff */
[----:B------:R-:W-:Y:S01]  /*2b00*/  IMAD.MOV.U32 R13, RZ, RZ, 0x7fffffff ;  /* 0x7fffffffff0d7424 */ /* 0x000fe200078e00ff */
[----:B------:R-:W-:-:S03]  /*2b10*/  IADD3 R10, P1, PT, R4, 0x20, RZ ;  /* 0x00000020040a7810 */ /* 0x000fc60007f3e0ff */
[----:B------:R-:W-:Y:S01]  /*2b20*/  IMAD.MOV R8, RZ, RZ, -R9 ;  /* 0x000000ffff087224 */ /* 0x000fe200078e0a09 */
[----:B------:R-:W-:-:S09]  /*2b30*/  IADD3.X R11, PT, PT, RZ, R5, RZ, P1, !PT ;  /* 0x00000005ff0b7210 */ /* 0x000fd20000ffe4ff */
.L_x_107:
[----:B0-----:R-:W-:Y:S02]  /*2b40*/  IMAD.MOV.U32 R6, RZ, RZ, R10 ;  /* 0x000000ffff067224 */ /* 0x001fe400078e000a */
        /* <DEDUP_REMOVED lines=22> */
.L_x_106:
[----:B------:R-:W-:Y:S05]  /*2cb0*/  @!P0 EXIT ;  /* 0x000000000000894d */ /* 0x000fea0003800000 */
[----:B------:R-:W-:Y:S02]  /*2cc0*/  ISETP.GE.U32.AND P0, PT, R12, 0x8, PT ;  /* 0x000000080c00780c */ /* 0x000fe40003f06070 */
[----:B------:R-:W-:-:S04]  /*2cd0*/  LOP3.LUT R8, R0, 0x7, RZ, 0xc0, !PT ;  /* 0x0000000700087812 */ /* 0x000fc800078ec0ff */
[----:B------:R-:W-:-:S07]  /*2ce0*/  ISETP.NE.AND P1, PT, R8, RZ, PT ;  /* 0x000000ff0800720c */ /* 0x000fce0003f25270 */
[----:B------:R-:W-:Y:S06]  /*2cf0*/  @!P0 BRA `(.L_x_108) ;  /* 0x00000000002c8947 */ /* 0x000fec0003800000 */
[----:B------:R-:W-:Y:S01]  /*2d00*/  MOV R11, 0x7fffffff ;  /* 0x7fffffff000b7802 */ /* 0x000fe20000000f00 */
        /* <DEDUP_REMOVED lines=10> */
.L_x_108:
[----:B------:R-:W-:Y:S05]  /*2db0*/  @!P1 EXIT ;  /* 0x000000000000994d */ /* 0x000fea0003800000 */
[----:B------:R-:W-:Y:S02]  /*2dc0*/  ISETP.GE.U32.AND P0, PT, R8, 0x4, PT ;  /* 0x000000040800780c */ /* 0x000fe40003f06070 */
[----:B------:R-:W-:-:S04]  /*2dd0*/  LOP3.LUT R0, R0, 0x3, RZ, 0xc0, !PT ;  /* 0x0000000300007812 */ /* 0x000fc800078ec0ff */
[----:B------:R-:W-:-:S07]  /*2de0*/  ISETP.NE.AND P1, PT, R0, RZ, PT ;  /* 0x000000ff0000720c */ /* 0x000fce0003f25270 */
[----:B------:R-:W-:Y:S06]  /*2df0*/  @!P0 BRA `(.L_x_109) ;  /* 0x00000000001c8947 */ /* 0x000fec0003800000 */
[----:B------:R-:W-:-:S04]  /*2e00*/  IMAD.WIDE.U32 R4, R9, 0x4, R4 ;  /* 0x0000000409047825 */ /* 0x000fc800078e0004 */
[----:B01----:R-:W-:Y:S02]  /*2e10*/  IMAD.MOV.U32 R7, RZ, RZ, 0x7fffffff ;  /* 0x7fffffffff077424 */ /* 0x003fe400078e00ff */
[----:B------:R-:W-:-:S03]  /*2e20*/  VIADD R9, R9, 0x4 ;  /* 0x0000000409097836 */ /* 0x000fc60000000000 */
[----:B------:R2:W-:Y:S04]  /*2e30*/  STG.E desc[UR20][R4.64], R7 ;  /* 0x0000000704007986 */ /* 0x0005e8000c101914 */
[----:B------:R2:W-:Y:S04]  /*2e40*/  STG.E desc[UR20][R4.64+0x4], R7 ;  /* 0x0000040704007986 */ /* 0x0005e8000c101914 */
[----:B------:R2:W-:Y:S04]  /*2e50*/  STG.E desc[UR20][R4.64+0x8], R7 ;  /* 0x0000080704007986 */ /* 0x0005e8000c101914 */
[----:B------:R2:W-:Y:S02]  /*2e60*/  STG.E desc[UR20][R4.64+0xc], R7 ;  /* 0x00000c0704007986 */ /* 0x0005e4000c101914 */
.L_x_109:
[----:B------:R-:W-:Y:S05]  /*2e70*/  @!P1 EXIT ;  /* 0x000000000000994d */ /* 0x000fea0003800000 */
[----:B------:R-:W-:-:S04]  /*2e80*/  IMAD.WIDE.U32 R2, R9, 0x4, R2 ;  /* 0x0000000409027825 */ /* 0x000fc800078e0002 */
[----:B------:R-:W-:Y:S01]  /*2e90*/  IMAD.MOV R0, RZ, RZ, -R0 ;  /* 0x000000ffff007224 */ /* 0x000fe200078e0a00 */
[----:B--2---:R-:W-:Y:S01]  /*2ea0*/  IADD3 R4, P0, PT, R2, UR18, RZ ;  /* 0x0000001202047c10 */ /* 0x004fe2000ff1e0ff */
[----:B01----:R-:W-:-:S03]  /*2eb0*/  IMAD.MOV.U32 R7, RZ, RZ, 0x7fffffff ;  /* 0x7fffffffff077424 */ /* 0x003fc600078e00ff */
[----:B------:R-:W-:-:S09]  /*2ec0*/  IADD3.X R5, PT, PT, R3, UR19, RZ, P0, !PT ;  /* 0x0000001303057c10 */ /* 0x000fd200087fe4ff */
.L_x_110:
[----:B------:R-:W-:Y:S01]  /*2ed0*/  MOV R2, R4 ;  /* 0x0000000400027202 */ /* 0x000fe20000000f00 */
[----:B------:R-:W-:Y:S01]  /*2ee0*/  IMAD.MOV.U32 R3, RZ, RZ, R5 ;  /* 0x000000ffff037224 */ /* 0x000fe200078e0005 */
[----:B------:R-:W-:Y:S01]  /*2ef0*/  IADD3 R4, P1, PT, R4, 0x4, RZ ;  /* 0x0000000404047810 */ /* 0x000fe20007f3e0ff */
[----:B------:R-:W-:-:S03]  /*2f00*/  VIADD R0, R0, 0x1 ;  /* 0x0000000100007836 */ /* 0x000fc60000000000 */
[----:B------:R0:W-:Y:S01]  /*2f10*/  STG.E desc[UR20][R2.64], R7 ;  /* 0x0000000702007986 */ /* 0x0001e2000c101914 */
[----:B------:R-:W-:Y:S01]  /*2f20*/  IMAD.X R5, RZ, RZ, R5, P1 ;  /* 0x000000ffff057224 */ /* 0x000fe200008e0605 */
[----:B------:R-:W-:-:S13]  /*2f30*/  ISETP.NE.AND P0, PT, R0, RZ, PT ;  /* 0x000000ff0000720c */ /* 0x000fda0003f05270 */
[----:B0-----:R-:W-:Y:S05]  /*2f40*/  @P0 BRA `(.L_x_110) ;  /* 0xfffffffc00e00947 */ /* 0x001fea000383ffff */
[----:B------:R-:W-:Y:S05]  /*2f50*/  EXIT ;  /* 0x000000000000794d */ /* 0x000fea0003800000 */
        .weak           $__internal_1_$__cuda_sm20_div_rn_f64_full
        .type           $__internal_1_$__cuda_sm20_div_rn_f64_full,@function
        .size           $__internal_1_$__cuda_sm20_div_rn_f64_full,(.L_x_118 - $__internal_1_$__cuda_sm20_div_rn_f64_full)
$__internal_1_$__cuda_sm20_div_rn_f64_full:
[C---:B------:R-:W-:Y:S01]  /*2f60*/  FSETP.GEU.AND P0, PT, |R11|.reuse, 1.469367938527859385e-39, PT ;  /* 0x001000000b00780b */ /* 0x040fe20003f0e200 */
[----:B------:R-:W-:Y:S01]  /*2f70*/  IMAD.MOV.U32 R2, RZ, RZ, 0x1 ;  /* 0x00000001ff027424 */ /* 0x000fe200078e00ff */
[C---:B------:R-:W-:Y:S01]  /*2f80*/  LOP3.LUT R8, R11.reuse, 0x800fffff, RZ, 0xc0, !PT ;  /* 0x800fffff0b087812 */ /* 0x040fe200078ec0ff */
[----:B------:R-:W-:Y:S01]  /*2f90*/  IMAD.MOV.U32 R14, RZ, RZ, R12 ;  /* 0x000000ffff0e7224 */ /* 0x000fe200078e000c */
[----:B------:R-:W-:Y:S02]  /*2fa0*/  LOP3.LUT R5, R11, 0x7ff00000, RZ, 0xc0, !PT ;  /* 0x7ff000000b057812 */ /* 0x000fe400078ec0ff */
[----:B------:R-:W-:Y:S01]  /*2fb0*/  LOP3.LUT R9, R8, 0x3ff00000, RZ, 0xfc, !PT ;  /* 0x3ff0000008097812 */ /* 0x000fe200078efcff */
[----:B------:R-:W-:-:S06]  /*2fc0*/  IMAD.MOV.U32 R8, RZ, RZ, R10 ;  /* 0x000000ffff087224 */ /* 0x000fcc00078e000a */
[----:B------:R-:W-:-:S06]  /*2fd0*/  @!P0 DMUL R8, R10, 8.98846567431157953865e+307 ;  /* 0x7fe000000a088828 */ /* 0x000fcc0000000000 */
[----:B------:R-:W0:Y:S02]  /*2fe0*/  MUFU.RCP64H R3, R9 ;  /* 0x0000000900037308 */ /* 0x000e240000001800 */
[----:B0-----:R-:W-:-:S08]  /*2ff0*/  DFMA R18, R2, -R8, 1 ;  /* 0x3ff000000212742b */ /* 0x001fd00000000808 */
[----:B------:R-:W-:-:S08]  /*3000*/  DFMA R18, R18, R18, R18 ;  /* 0x000000121212722b */ /* 0x000fd00000000012 */
[----:B------:R-:W-:Y:S01]  /*3010*/  DFMA R18, R2, R18, R2 ;  /* 0x000000120212722b */ /* 0x000fe20000000002 */
[----:B------:R-:W-:Y:S02]  /*3020*/  LOP3.LUT R2, R13, 0x7ff00000, RZ, 0xc0, !PT ;  /* 0x7ff000000d027812 */ /* 0x000fe400078ec0ff */
[----:B------:R-:W-:Y:S02]  /*3030*/  MOV R3, 0x1ca00000 ;  /* 0x1ca0000000037802 */ /* 0x000fe40000000f00 */
[----:B------:R-:W-:Y:S01]  /*3040*/  ISETP.GE.U32.AND P1, PT, R2, R5, PT ;  /* 0x000000050200720c */ /* 0x000fe20003f26070 */
[----:B------:R-:W-:Y:S02]  /*3050*/  IMAD.MOV.U32 R4, RZ, RZ, R2 ;  /* 0x000000ffff047224 */ /* 0x000fe400078e0002 */
[----:B------:R-:W-:Y:S01]  /*3060*/  DFMA R16, R18, -R8, 1 ;  /* 0x3ff000001210742b */ /* 0x000fe20000000808 */
[----:B------:R-:W-:Y:S02]  /*3070*/  SEL R15, R3, 0x63400000, !P1 ;  /* 0x63400000030f7807 */ /* 0x000fe40004800000 */
[----:B------:R-:W-:-:S02]  /*3080*/  FSETP.GEU.AND P1, PT, |R13|, 1.469367938527859385e-39, PT ;  /* 0x001000000d00780b */ /* 0x000fc40003f2e200 */
[----:B------:R-:W-:-:S03]  /*3090*/  LOP3.LUT R15, R15, 0x800fffff, R13, 0xf8, !PT ;  /* 0x800fffff0f0f7812 */ /* 0x000fc600078ef80d */
[----:B------:R-:W-:-:S08]  /*30a0*/  DFMA R16, R18, R16, R18 ;  /* 0x000000101210722b */ /* 0x000fd00000000012 */
[----:B------:R-:W-:Y:S05]  /*30b0*/  @P1 BRA `(.L_x_111) ;  /* 0x0000000000201947 */ /* 0x000fea0003800000 */
[----:B------:R-:W-:Y:S01]  /*30c0*/  LOP3.LUT R19, R11, 0x7ff00000, RZ, 0xc0, !PT ;  /* 0x7ff000000b137812 */ /* 0x000fe200078ec0ff */
[----:B------:R-:W-:-:S03]  /*30d0*/  IMAD.MOV.U32 R18, RZ, RZ, RZ ;  /* 0x000000ffff127224 */ /* 0x000fc600078e00ff */
[----:B------:R-:W-:-:S04]  /*30e0*/  ISETP.GE.U32.AND P1, PT, R2, R19, PT ;  /* 0x000000130200720c */ /* 0x000fc80003f26070 */
[----:B------:R-:W-:-:S04]  /*30f0*/  SEL R19, R3, 0x63400000, !P1 ;  /* 0x6340000003137807 */ /* 0x000fc80004800000 */
[----:B------:R-:W-:-:S04]  /*3100*/  LOP3.LUT R19, R19, 0x80000000, R13, 0xf8, !PT ;  /* 0x8000000013137812 */ /* 0x000fc800078ef80d */
[----:B------:R-:W-:-:S06]  /*3110*/  LOP3.LUT R19, R19, 0x100000, RZ, 0xfc, !PT ;  /* 0x0010000013137812 */ /* 0x000fcc00078efcff */
[----:B------:R-:W-:-:S10]  /*3120*/  DFMA R14, R14, 2, -R18 ;  /* 0x400000000e0e782b */ /* 0x000fd40000000812 */
[----:B------:R-:W-:-:S07]  /*3130*/  LOP3.LUT R4, R15, 0x7ff00000, RZ, 0xc0, !PT ;  /* 0x7ff000000f047812 */ /* 0x000fce00078ec0ff */
.L_x_111:
[----:B------:R-:W-:Y:S01]  /*3140*/  VIADD R24, R4, 0xffffffff ;  /* 0xffffffff04187836 */ /* 0x000fe20000000000 */
[----:B------:R-:W-:Y:S01]  /*3150*/  @!P0 LOP3.LUT R5, R9, 0x7ff00000, RZ, 0xc0, !PT ;  /* 0x7ff0000009058812 */ /* 0x000fe200078ec0ff */
[----:B------:R-:W-:-:S03]  /*3160*/  DMUL R18, R16, R14 ;  /* 0x0000000e10127228 */ /* 0x000fc60000000000 */
[----:B------:R-:W-:Y:S01]  /*3170*/  ISETP.GT.U32.AND P0, PT, R24, 0x7feffffe, PT ;  /* 0x7feffffe1800780c */ /* 0x000fe20003f04070 */
[----:B------:R-:W-:-:S04]  /*3180*/  VIADD R24, R5, 0xffffffff ;  /* 0xffffffff05187836 */ /* 0x000fc80000000000 */
[----:B------:R-:W-:Y:S01]  /*3190*/  DFMA R20, R18, -R8, R14 ;  /* 0x800000081214722b */ /* 0x000fe2000000000e */
[----:B------:R-:W-:-:S07]  /*31a0*/  ISETP.GT.U32.OR P0, PT, R24, 0x7feffffe, P0 ;  /* 0x7feffffe1800780c */ /* 0x000fce0000704470 */
[----:B------:R-:W-:-:S06]  /*31b0*/  DFMA R20, R16, R20, R18 ;  /* 0x000000141014722b */ /* 0x000fcc0000000012 */
[----:B------:R-:W-:Y:S05]  /*31c0*/  @P0 BRA `(.L_x_112) ;  /* 0x00000000006c0947 */ /* 0x000fea0003800000 */
[----:B------:R-:W-:Y:S01]  /*31d0*/  LOP3.LUT R5, R11, 0x7ff00000, RZ, 0xc0, !PT ;  /* 0x7ff000000b057812 */ /* 0x000fe200078ec0ff */
[----:B------:R-:W-:-:S03]  /*31e0*/  IMAD.MOV.U32 R12, RZ, RZ, RZ ;  /* 0x000000ffff0c7224 */ /* 0x000fc600078e00ff */
[CC--:B------:R-:W-:Y:S02]  /*31f0*/  VIADDMNMX R4, R2.reuse, -R5.reuse, 0xb9600000, !PT ;  /* 0xb960000002047446 */ /* 0x0c0fe40007800905 */
[----:B------:R-:W-:Y:S02]  /*3200*/  ISETP.GE.U32.AND P0, PT, R2, R5, PT ;  /* 0x000000050200720c */ /* 0x000fe40003f06070 */
[----:B------:R-:W-:Y:S02]  /*3210*/  VIMNMX R4, PT, PT, R4, 0x46a00000, PT ;  /* 0x46a0000004047848 */ /* 0x000fe40003fe0100 */
[----:B------:R-:W-:-:S04]  /*3220*/  SEL R3, R3, 0x63400000, !P0 ;  /* 0x6340000003037807 */ /* 0x000fc80004000000 */
[----:B------:R-:W-:-:S05]  /*3230*/  IADD3 R4, PT, PT, -R3, R4, RZ ;  /* 0x0000000403047210 */ /* 0x000fca0007ffe1ff */
[----:B------:R-:W-:-:S06]  /*3240*/  VIADD R13, R4, 0x7fe00000 ;  /* 0x7fe00000040d7836 */ /* 0x000fcc0000000000 */
[----:B------:R-:W-:-:S10]  /*3250*/  DMUL R2, R20, R12 ;  /* 0x0000000c14027228 */ /* 0x000fd40000000000 */
[----:B------:R-:W-:-:S13]  /*3260*/  FSETP.GTU.AND P0, PT, |R3|, 1.469367938527859385e-39, PT ;  /* 0x001000000300780b */ /* 0x000fda0003f0c200 */
[----:B------:R-:W-:Y:S05]  /*3270*/  @P0 BRA `(.L_x_113) ;  /* 0x0000000000940947 */ /* 0x000fea0003800000 */
[----:B------:R-:W-:Y:S01]  /*3280*/  DFMA R8, R20, -R8, R14 ;  /* 0x800000081408722b */ /* 0x000fe2000000000e */
[----:B------:R-:W-:-:S09]  /*3290*/  IMAD.MOV.U32 R12, RZ, RZ, RZ ;  /* 0x000000ffff0c7224 */ /* 0x000fd200078e00ff */
        /* <DEDUP_REMOVED lines=12> */
[----:B------:R-:W-:Y:S01]  /*3360*/  FSEL R3, R11, R3, !P0 ;  /* 0x000000030b037208 */ /* 0x000fe20004000000 */
[----:B------:R-:W-:Y:S06]  /*3370*/  BRA `(.L_x_113) ;  /* 0x0000000000547947 */ /* 0x000fec0003800000 */
.L_x_112:
[----:B------:R-:W-:-:S14]  /*3380*/  DSETP.NAN.AND P0, PT, R12, R12, PT ;  /* 0x0000000c0c00722a */ /* 0x000fdc0003f08000 */
[----:B------:R-:W-:Y:S05]  /*3390*/  @P0 BRA `(.L_x_114) ;  /* 0x0000000000440947 */ /* 0x000fea0003800000 */
[----:B------:R-:W-:-:S14]  /*33a0*/  DSETP.NAN.AND P0, PT, R10, R10, PT ;  /* 0x0000000a0a00722a */ /* 0x000fdc0003f08000 */
[----:B------:R-:W-:Y:S05]  /*33b0*/  @P0 BRA `(.L_x_115) ;  /* 0x0000000000300947 */ /* 0x000fea0003800000 */
[----:B------:R-:W-:Y:S01]  /*33c0*/  ISETP.NE.AND P0, PT, R4, R5, PT ;  /* 0x000000050400720c */ /* 0x000fe20003f05270 */
[----:B------:R-:W-:Y:S01]  /*33d0*/  IMAD.MOV.U32 R3, RZ, RZ, -0x80000 ;  /* 0xfff80000ff037424 */ /* 0x000fe200078e00ff */
[----:B------:R-:W-:-:S11]  /*33e0*/  MOV R2, 0x0 ;  /* 0x0000000000027802 */ /* 0x000fd60000000f00 */
[----:B------:R-:W-:Y:S05]  /*33f0*/  @!P0 BRA `(.L_x_113) ;  /* 0x0000000000348947 */ /* 0x000fea0003800000 */
[----:B------:R-:W-:Y:S02]  /*3400*/  ISETP.NE.AND P0, PT, R4, 0x7ff00000, PT ;  /* 0x7ff000000400780c */ /* 0x000fe40003f05270 */
[----:B------:R-:W-:Y:S02]  /*3410*/  LOP3.LUT R3, R13, 0x80000000, R11, 0x48, !PT ;  /* 0x800000000d037812 */ /* 0x000fe400078e480b */
[----:B------:R-:W-:-:S13]  /*3420*/  ISETP.EQ.OR P0, PT, R5, RZ, !P0 ;  /* 0x000000ff0500720c */ /* 0x000fda0004702670 */
[----:B------:R-:W-:Y:S01]  /*3430*/  @P0 LOP3.LUT R4, R3, 0x7ff00000, RZ, 0xfc, !PT ;  /* 0x7ff0000003040812 */ /* 0x000fe200078efcff */
[----:B------:R-:W-:Y:S02]  /*3440*/  @!P0 IMAD.MOV.U32 R2, RZ, RZ, RZ ;  /* 0x000000ffff028224 */ /* 0x000fe400078e00ff */
[----:B------:R-:W-:Y:S02]  /*3450*/  @P0 IMAD.MOV.U32 R2, RZ, RZ, RZ ;  /* 0x000000ffff020224 */ /* 0x000fe400078e00ff */
[----:B------:R-:W-:Y:S01]  /*3460*/  @P0 IMAD.MOV.U32 R3, RZ, RZ, R4 ;  /* 0x000000ffff030224 */ /* 0x000fe200078e0004 */
[----:B------:R-:W-:Y:S06]  /*3470*/  BRA `(.L_x_113) ;  /* 0x0000000000147947 */ /* 0x000fec0003800000 */
.L_x_115:
[----:B------:R-:W-:Y:S01]  /*3480*/  LOP3.LUT R3, R11, 0x80000, RZ, 0xfc, !PT ;  /* 0x000800000b037812 */ /* 0x000fe200078efcff */
[----:B------:R-:W-:Y:S01]  /*3490*/  IMAD.MOV.U32 R2, RZ, RZ, R10 ;  /* 0x000000ffff027224 */ /* 0x000fe200078e000a */
[----:B------:R-:W-:Y:S06]  /*34a0*/  BRA `(.L_x_113) ;  /* 0x0000000000087947 */ /* 0x000fec0003800000 */
.L_x_114:
[----:B------:R-:W-:Y:S02]  /*34b0*/  LOP3.LUT R3, R13, 0x80000, RZ, 0xfc, !PT ;  /* 0x000800000d037812 */ /* 0x000fe400078efcff */
[----:B------:R-:W-:-:S07]  /*34c0*/  MOV R2, R12 ;  /* 0x0000000c00027202 */ /* 0x000fce0000000f00 */
.L_x_113:
[----:B------:R-:W-:Y:S02]  /*34d0*/  IMAD.MOV.U32 R10, RZ, RZ, R2 ;  /* 0x000000ffff0a7224 */ /* 0x000fe400078e0002 */
[----:B------:R-:W-:Y:S02]  /*34e0*/  IMAD.MOV.U32 R11, RZ, RZ, R3 ;  /* 0x000000ffff0b7224 */ /* 0x000fe400078e0003 */
[----:B------:R-:W-:Y:S02]  /*34f0*/  IMAD.MOV.U32 R2, RZ, RZ, R0 ;  /* 0x000000ffff027224 */ /* 0x000fe400078e0000 */
[----:B------:R-:W-:-:S04]  /*3500*/  IMAD.MOV.U32 R3, RZ, RZ, 0x0 ;  /* 0x00000000ff037424 */ /* 0x000fc800078e00ff */
[----:B------:R-:W-:Y:S05]  /*3510*/  RET.REL.NODEC R2 `(emv_batch_f32) ;  /* 0xffffffc802b87950 */ /* 0x000fea0003c3ffff */
.L_x_116:
        /* <DEDUP_REMOVED lines=14> */
.L_x_118:


//--------------------- .nv.shared.reserved.0     --------------------------
	.section	.nv.shared.reserved.0,"aw",@nobits
	.weak		__nv_reservedSMEM_offset_0_alias
	.size		__nv_reservedSMEM_offset_0_alias, 0, 64
	.other		__nv_reservedSMEM_offset_0_alias,@"STO_CUDA_RESERVED_SHARED STV_DEFAULT"
__nv_reservedSMEM_offset_0_alias:
	.zero		0
	.zero		64


//--------------------- .nv.constant0.emv_many_series_one_param_f32 --------------------------
	.section	.nv.constant0.emv_many_series_one_param_f32,"a",@progbits
	.sectionflags	@""
	.align	4
.nv.constant0.emv_many_series_one_param_f32:
	.zero		944


//--------------------- .nv.constant0.emv_batch_f32 --------------------------
	.section	.nv.constant0.emv_batch_f32,"a",@progbits
	.sectionflags	@""
	.align	4
.nv.constant0.emv_batch_f32:
	.zero		944


//--------------------- SYMBOLS --------------------------

	.type		.nv.reservedSmem.offset0,@object
	.size		.nv.reservedSmem.offset0,0x4
